//
// Generated by NVIDIA NVVM Compiler
//
// Compiler Build ID: CL-36424714
// Cuda compilation tools, release 13.0, V13.0.88
// Based on NVVM 20.0.0
//

.version 9.0
.target sm_100
.address_size 64

	// .globl	_Z7kernelAPiS_S_i
// _ZZ9kernelRedPiS_S_iE2ax has been demoted

.visible .entry _Z7kernelAPiS_S_i(
	.param .u64 .ptr .align 1 _Z7kernelAPiS_S_i_param_0,
	.param .u64 .ptr .align 1 _Z7kernelAPiS_S_i_param_1,
	.param .u64 .ptr .align 1 _Z7kernelAPiS_S_i_param_2,
	.param .u32 _Z7kernelAPiS_S_i_param_3
)
{
	.reg .pred 	%p<2>;
	.reg .b32 	%r<14>;
	.reg .b64 	%rd<13>;

	ld.param.u64 	%rd1, [_Z7kernelAPiS_S_i_param_0];
	ld.param.u64 	%rd2, [_Z7kernelAPiS_S_i_param_1];
	ld.param.u64 	%rd3, [_Z7kernelAPiS_S_i_param_2];
	ld.param.u32 	%r2, [_Z7kernelAPiS_S_i_param_3];
	mov.u32 	%r3, %tid.x;
	mov.u32 	%r4, %ctaid.x;
	mov.u32 	%r5, %ntid.x;
	mad.lo.s32 	%r1, %r4, %r5, %r3;
	mul.lo.s32 	%r6, %r2, %r2;
	setp.ge.s32 	%p1, %r1, %r6;
	@%p1 bra 	$L__BB0_2;
	cvta.to.global.u64 	%rd4, %rd1;
	cvta.to.global.u64 	%rd5, %rd2;
	cvta.to.global.u64 	%rd6, %rd3;
	div.s32 	%r7, %r1, %r2;
	mul.wide.s32 	%rd7, %r7, 4;
	add.s64 	%rd8, %rd6, %rd7;
	mul.wide.s32 	%rd9, %r1, 4;
	add.s64 	%rd10, %rd4, %rd9;
	ld.global.u32 	%r8, [%rd10];
	mul.lo.s32 	%r9, %r7, %r2;
	sub.s32 	%r10, %r1, %r9;
	mul.wide.s32 	%rd11, %r10, 4;
	add.s64 	%rd12, %rd5, %rd11;
	ld.global.u32 	%r11, [%rd12];
	mul.lo.s32 	%r12, %r11, %r8;
	atom.global.add.u32 	%r13, [%rd8], %r12;
$L__BB0_2:
	ret;

}
	// .globl	_Z7kernelxPiS_S_i
.visible .entry _Z7kernelxPiS_S_i(
	.param .u64 .ptr .align 1 _Z7kernelxPiS_S_i_param_0,
	.param .u64 .ptr .align 1 _Z7kernelxPiS_S_i_param_1,
	.param .u64 .ptr .align 1 _Z7kernelxPiS_S_i_param_2,
	.param .u32 _Z7kernelxPiS_S_i_param_3
)
{
	.reg .pred 	%p<12>;
	.reg .b32 	%r<155>;
	.reg .b64 	%rd<63>;

	ld.param.u64 	%rd12, [_Z7kernelxPiS_S_i_param_1];
	ld.param.u64 	%rd13, [_Z7kernelxPiS_S_i_param_2];
	ld.param.u32 	%r22, [_Z7kernelxPiS_S_i_param_3];
	cvta.to.global.u64 	%rd1, %rd13;
	mov.u32 	%r23, %tid.x;
	mov.u32 	%r24, %ctaid.x;
	mov.u32 	%r25, %ntid.x;
	mad.lo.s32 	%r1, %r24, %r25, %r23;
	setp.ge.s32 	%p1, %r1, %r22;
	setp.lt.s32 	%p2, %r22, 1;
	or.pred  	%p3, %p1, %p2;
	@%p3 bra 	$L__BB1_13;
	cvta.to.global.u64 	%rd14, %rd12;
	mul.wide.s32 	%rd15, %r1, 4;
	add.s64 	%rd2, %rd14, %rd15;
	add.s32 	%r27, %r22, -1;
	setp.lt.u32 	%p4, %r27, 15;
	mov.b32 	%r151, 0;
	@%p4 bra 	$L__BB1_4;
	and.b32  	%r151, %r22, 2147483632;
	neg.s32 	%r149, %r151;
	add.s64 	%rd61, %rd1, 32;
	mul.wide.u32 	%rd19, %r22, 4;
	shl.b32 	%r93, %r22, 4;
	mov.u32 	%r148, %r1;
$L__BB1_3:
	.pragma "nounroll";
	ld.param.u64 	%rd58, [_Z7kernelxPiS_S_i_param_0];
	cvta.to.global.u64 	%rd16, %rd58;
	mul.wide.s32 	%rd17, %r148, 4;
	add.s64 	%rd18, %rd16, %rd17;
	ld.global.u32 	%r29, [%rd18];
	ld.global.u32 	%r30, [%rd2];
	mul.lo.s32 	%r31, %r30, %r29;
	atom.global.add.u32 	%r32, [%rd61+-32], %r31;
	add.s64 	%rd20, %rd18, %rd19;
	ld.global.u32 	%r33, [%rd20];
	ld.global.u32 	%r34, [%rd2];
	mul.lo.s32 	%r35, %r34, %r33;
	atom.global.add.u32 	%r36, [%rd61+-28], %r35;
	add.s64 	%rd21, %rd20, %rd19;
	ld.global.u32 	%r37, [%rd21];
	ld.global.u32 	%r38, [%rd2];
	mul.lo.s32 	%r39, %r38, %r37;
	atom.global.add.u32 	%r40, [%rd61+-24], %r39;
	add.s64 	%rd22, %rd21, %rd19;
	ld.global.u32 	%r41, [%rd22];
	ld.global.u32 	%r42, [%rd2];
	mul.lo.s32 	%r43, %r42, %r41;
	atom.global.add.u32 	%r44, [%rd61+-20], %r43;
	add.s64 	%rd23, %rd22, %rd19;
	ld.global.u32 	%r45, [%rd23];
	ld.global.u32 	%r46, [%rd2];
	mul.lo.s32 	%r47, %r46, %r45;
	atom.global.add.u32 	%r48, [%rd61+-16], %r47;
	add.s64 	%rd24, %rd23, %rd19;
	ld.global.u32 	%r49, [%rd24];
	ld.global.u32 	%r50, [%rd2];
	mul.lo.s32 	%r51, %r50, %r49;
	atom.global.add.u32 	%r52, [%rd61+-12], %r51;
	add.s64 	%rd25, %rd24, %rd19;
	ld.global.u32 	%r53, [%rd25];
	ld.global.u32 	%r54, [%rd2];
	mul.lo.s32 	%r55, %r54, %r53;
	atom.global.add.u32 	%r56, [%rd61+-8], %r55;
	add.s64 	%rd26, %rd25, %rd19;
	ld.global.u32 	%r57, [%rd26];
	ld.global.u32 	%r58, [%rd2];
	mul.lo.s32 	%r59, %r58, %r57;
	atom.global.add.u32 	%r60, [%rd61+-4], %r59;
	add.s64 	%rd27, %rd26, %rd19;
	ld.global.u32 	%r61, [%rd27];
	ld.global.u32 	%r62, [%rd2];
	mul.lo.s32 	%r63, %r62, %r61;
	atom.global.add.u32 	%r64, [%rd61], %r63;
	add.s64 	%rd28, %rd27, %rd19;
	ld.global.u32 	%r65, [%rd28];
	ld.global.u32 	%r66, [%rd2];
	mul.lo.s32 	%r67, %r66, %r65;
	atom.global.add.u32 	%r68, [%rd61+4], %r67;
	add.s64 	%rd29, %rd28, %rd19;
	ld.global.u32 	%r69, [%rd29];
	ld.global.u32 	%r70, [%rd2];
	mul.lo.s32 	%r71, %r70, %r69;
	atom.global.add.u32 	%r72, [%rd61+8], %r71;
	add.s64 	%rd30, %rd29, %rd19;
	ld.global.u32 	%r73, [%rd30];
	ld.global.u32 	%r74, [%rd2];
	mul.lo.s32 	%r75, %r74, %r73;
	atom.global.add.u32 	%r76, [%rd61+12], %r75;
	add.s64 	%rd31, %rd30, %rd19;
	ld.global.u32 	%r77, [%rd31];
	ld.global.u32 	%r78, [%rd2];
	mul.lo.s32 	%r79, %r78, %r77;
	atom.global.add.u32 	%r80, [%rd61+16], %r79;
	add.s64 	%rd32, %rd31, %rd19;
	ld.global.u32 	%r81, [%rd32];
	ld.global.u32 	%r82, [%rd2];
	mul.lo.s32 	%r83, %r82, %r81;
	atom.global.add.u32 	%r84, [%rd61+20], %r83;
	add.s64 	%rd33, %rd32, %rd19;
	ld.global.u32 	%r85, [%rd33];
	ld.global.u32 	%r86, [%rd2];
	mul.lo.s32 	%r87, %r86, %r85;
	atom.global.add.u32 	%r88, [%rd61+24], %r87;
	add.s64 	%rd34, %rd33, %rd19;
	ld.global.u32 	%r89, [%rd34];
	ld.global.u32 	%r90, [%rd2];
	mul.lo.s32 	%r91, %r90, %r89;
	atom.global.add.u32 	%r92, [%rd61+28], %r91;
	add.s32 	%r149, %r149, 16;
	add.s32 	%r148, %r148, %r93;
	add.s64 	%rd61, %rd61, 64;
	setp.ne.s32 	%p5, %r149, 0;
	@%p5 bra 	$L__BB1_3;
$L__BB1_4:
	and.b32  	%r9, %r22, 15;
	setp.eq.s32 	%p6, %r9, 0;
	@%p6 bra 	$L__BB1_13;
	ld.param.u64 	%rd60, [_Z7kernelxPiS_S_i_param_2];
	ld.param.u64 	%rd59, [_Z7kernelxPiS_S_i_param_0];
	cvta.to.global.u64 	%rd6, %rd59;
	cvta.to.global.u64 	%rd7, %rd60;
	and.b32  	%r10, %r22, 7;
	setp.lt.u32 	%p7, %r9, 8;
	@%p7 bra 	$L__BB1_7;
	mul.wide.u32 	%rd35, %r151, 4;
	add.s64 	%rd36, %rd7, %rd35;
	mad.lo.s32 	%r94, %r151, %r22, %r1;
	mul.wide.s32 	%rd37, %r94, 4;
	add.s64 	%rd38, %rd6, %rd37;
	ld.global.u32 	%r95, [%rd38];
	ld.global.u32 	%r96, [%rd2];
	mul.lo.s32 	%r97, %r96, %r95;
	atom.global.add.u32 	%r98, [%rd36], %r97;
	mul.wide.u32 	%rd39, %r22, 4;
	add.s64 	%rd40, %rd38, %rd39;
	ld.global.u32 	%r99, [%rd40];
	ld.global.u32 	%r100, [%rd2];
	mul.lo.s32 	%r101, %r100, %r99;
	atom.global.add.u32 	%r102, [%rd36+4], %r101;
	add.s64 	%rd41, %rd40, %rd39;
	ld.global.u32 	%r103, [%rd41];
	ld.global.u32 	%r104, [%rd2];
	mul.lo.s32 	%r105, %r104, %r103;
	atom.global.add.u32 	%r106, [%rd36+8], %r105;
	add.s64 	%rd42, %rd41, %rd39;
	ld.global.u32 	%r107, [%rd42];
	ld.global.u32 	%r108, [%rd2];
	mul.lo.s32 	%r109, %r108, %r107;
	atom.global.add.u32 	%r110, [%rd36+12], %r109;
	add.s64 	%rd43, %rd42, %rd39;
	ld.global.u32 	%r111, [%rd43];
	ld.global.u32 	%r112, [%rd2];
	mul.lo.s32 	%r113, %r112, %r111;
	atom.global.add.u32 	%r114, [%rd36+16], %r113;
	add.s64 	%rd44, %rd43, %rd39;
	ld.global.u32 	%r115, [%rd44];
	ld.global.u32 	%r116, [%rd2];
	mul.lo.s32 	%r117, %r116, %r115;
	atom.global.add.u32 	%r118, [%rd36+20], %r117;
	add.s64 	%rd45, %rd44, %rd39;
	ld.global.u32 	%r119, [%rd45];
	ld.global.u32 	%r120, [%rd2];
	mul.lo.s32 	%r121, %r120, %r119;
	atom.global.add.u32 	%r122, [%rd36+24], %r121;
	add.s64 	%rd46, %rd45, %rd39;
	ld.global.u32 	%r123, [%rd46];
	ld.global.u32 	%r124, [%rd2];
	mul.lo.s32 	%r125, %r124, %r123;
	atom.global.add.u32 	%r126, [%rd36+28], %r125;
	add.s32 	%r151, %r151, 8;
$L__BB1_7:
	setp.eq.s32 	%p8, %r10, 0;
	@%p8 bra 	$L__BB1_13;
	and.b32  	%r13, %r22, 3;
	setp.lt.u32 	%p9, %r10, 4;
	@%p9 bra 	$L__BB1_10;
	mul.wide.u32 	%rd47, %r151, 4;
	add.s64 	%rd48, %rd7, %rd47;
	mad.lo.s32 	%r127, %r151, %r22, %r1;
	mul.wide.s32 	%rd49, %r127, 4;
	add.s64 	%rd50, %rd6, %rd49;
	ld.global.u32 	%r128, [%rd50];
	ld.global.u32 	%r129, [%rd2];
	mul.lo.s32 	%r130, %r129, %r128;
	atom.global.add.u32 	%r131, [%rd48], %r130;
	mul.wide.u32 	%rd51, %r22, 4;
	add.s64 	%rd52, %rd50, %rd51;
	ld.global.u32 	%r132, [%rd52];
	ld.global.u32 	%r133, [%rd2];
	mul.lo.s32 	%r134, %r133, %r132;
	atom.global.add.u32 	%r135, [%rd48+4], %r134;
	add.s64 	%rd53, %rd52, %rd51;
	ld.global.u32 	%r136, [%rd53];
	ld.global.u32 	%r137, [%rd2];
	mul.lo.s32 	%r138, %r137, %r136;
	atom.global.add.u32 	%r139, [%rd48+8], %r138;
	add.s64 	%rd54, %rd53, %rd51;
	ld.global.u32 	%r140, [%rd54];
	ld.global.u32 	%r141, [%rd2];
	mul.lo.s32 	%r142, %r141, %r140;
	atom.global.add.u32 	%r143, [%rd48+12], %r142;
	add.s32 	%r151, %r151, 4;
$L__BB1_10:
	setp.eq.s32 	%p10, %r13, 0;
	@%p10 bra 	$L__BB1_13;
	mad.lo.s32 	%r154, %r151, %r22, %r1;
	mul.wide.u32 	%rd55, %r151, 4;
	add.s64 	%rd62, %rd7, %rd55;
	neg.s32 	%r153, %r13;
$L__BB1_12:
	.pragma "nounroll";
	mul.wide.s32 	%rd56, %r154, 4;
	add.s64 	%rd57, %rd6, %rd56;
	ld.global.u32 	%r144, [%rd57];
	ld.global.u32 	%r145, [%rd2];
	mul.lo.s32 	%r146, %r145, %r144;
	atom.global.add.u32 	%r147, [%rd62], %r146;
	add.s32 	%r154, %r154, %r22;
	add.s64 	%rd62, %rd62, 4;
	add.s32 	%r153, %r153, 1;
	setp.ne.s32 	%p11, %r153, 0;
	@%p11 bra 	$L__BB1_12;
$L__BB1_13:
	ret;

}
	// .globl	_Z7kernelbPiS_S_i
.visible .entry _Z7kernelbPiS_S_i(
	.param .u64 .ptr .align 1 _Z7kernelbPiS_S_i_param_0,
	.param .u64 .ptr .align 1 _Z7kernelbPiS_S_i_param_1,
	.param .u64 .ptr .align 1 _Z7kernelbPiS_S_i_param_2,
	.param .u32 _Z7kernelbPiS_S_i_param_3
)
{
	.reg .pred 	%p<11>;
	.reg .b32 	%r<147>;
	.reg .b64 	%rd<31>;

	ld.param.u64 	%rd11, [_Z7kernelbPiS_S_i_param_0];
	ld.param.u64 	%rd12, [_Z7kernelbPiS_S_i_param_1];
	ld.param.u64 	%rd10, [_Z7kernelbPiS_S_i_param_2];
	ld.param.u32 	%r36, [_Z7kernelbPiS_S_i_param_3];
	cvta.to.global.u64 	%rd1, %rd12;
	cvta.to.global.u64 	%rd2, %rd11;
	mov.u32 	%r37, %tid.x;
	mov.u32 	%r38, %ctaid.x;
	mov.u32 	%r39, %ntid.x;
	mad.lo.s32 	%r1, %r38, %r39, %r37;
	setp.ge.s32 	%p1, %r1, %r36;
	@%p1 bra 	$L__BB2_15;
	setp.lt.s32 	%p2, %r36, 1;
	mov.b32 	%r146, 0;
	@%p2 bra 	$L__BB2_14;
	mul.lo.s32 	%r2, %r36, %r1;
	and.b32  	%r3, %r36, 15;
	setp.lt.u32 	%p3, %r36, 16;
	mov.b32 	%r138, 0;
	mov.u32 	%r146, %r138;
	@%p3 bra 	$L__BB2_5;
	and.b32  	%r138, %r36, 2147483632;
	neg.s32 	%r132, %r138;
	add.s64 	%rd3, %rd2, 32;
	add.s64 	%rd29, %rd1, 32;
	mov.b32 	%r146, 0;
	mov.u32 	%r131, %r2;
$L__BB2_4:
	.pragma "nounroll";
	mul.wide.s32 	%rd13, %r131, 4;
	add.s64 	%rd14, %rd3, %rd13;
	ld.global.u32 	%r44, [%rd14+-32];
	ld.global.u32 	%r45, [%rd29+-32];
	mad.lo.s32 	%r46, %r45, %r44, %r146;
	ld.global.u32 	%r47, [%rd14+-28];
	ld.global.u32 	%r48, [%rd29+-28];
	mad.lo.s32 	%r49, %r48, %r47, %r46;
	ld.global.u32 	%r50, [%rd14+-24];
	ld.global.u32 	%r51, [%rd29+-24];
	mad.lo.s32 	%r52, %r51, %r50, %r49;
	ld.global.u32 	%r53, [%rd14+-20];
	ld.global.u32 	%r54, [%rd29+-20];
	mad.lo.s32 	%r55, %r54, %r53, %r52;
	ld.global.u32 	%r56, [%rd14+-16];
	ld.global.u32 	%r57, [%rd29+-16];
	mad.lo.s32 	%r58, %r57, %r56, %r55;
	ld.global.u32 	%r59, [%rd14+-12];
	ld.global.u32 	%r60, [%rd29+-12];
	mad.lo.s32 	%r61, %r60, %r59, %r58;
	ld.global.u32 	%r62, [%rd14+-8];
	ld.global.u32 	%r63, [%rd29+-8];
	mad.lo.s32 	%r64, %r63, %r62, %r61;
	ld.global.u32 	%r65, [%rd14+-4];
	ld.global.u32 	%r66, [%rd29+-4];
	mad.lo.s32 	%r67, %r66, %r65, %r64;
	ld.global.u32 	%r68, [%rd14];
	ld.global.u32 	%r69, [%rd29];
	mad.lo.s32 	%r70, %r69, %r68, %r67;
	ld.global.u32 	%r71, [%rd14+4];
	ld.global.u32 	%r72, [%rd29+4];
	mad.lo.s32 	%r73, %r72, %r71, %r70;
	ld.global.u32 	%r74, [%rd14+8];
	ld.global.u32 	%r75, [%rd29+8];
	mad.lo.s32 	%r76, %r75, %r74, %r73;
	ld.global.u32 	%r77, [%rd14+12];
	ld.global.u32 	%r78, [%rd29+12];
	mad.lo.s32 	%r79, %r78, %r77, %r76;
	ld.global.u32 	%r80, [%rd14+16];
	ld.global.u32 	%r81, [%rd29+16];
	mad.lo.s32 	%r82, %r81, %r80, %r79;
	ld.global.u32 	%r83, [%rd14+20];
	ld.global.u32 	%r84, [%rd29+20];
	mad.lo.s32 	%r85, %r84, %r83, %r82;
	ld.global.u32 	%r86, [%rd14+24];
	ld.global.u32 	%r87, [%rd29+24];
	mad.lo.s32 	%r88, %r87, %r86, %r85;
	ld.global.u32 	%r89, [%rd14+28];
	ld.global.u32 	%r90, [%rd29+28];
	mad.lo.s32 	%r146, %r90, %r89, %r88;
	add.s32 	%r132, %r132, 16;
	add.s32 	%r131, %r131, 16;
	add.s64 	%rd29, %rd29, 64;
	setp.ne.s32 	%p4, %r132, 0;
	@%p4 bra 	$L__BB2_4;
$L__BB2_5:
	setp.eq.s32 	%p5, %r3, 0;
	@%p5 bra 	$L__BB2_14;
	and.b32  	%r15, %r36, 7;
	setp.lt.u32 	%p6, %r3, 8;
	@%p6 bra 	$L__BB2_8;
	add.s32 	%r92, %r138, %r2;
	mul.wide.s32 	%rd15, %r92, 4;
	add.s64 	%rd16, %rd2, %rd15;
	ld.global.u32 	%r93, [%rd16];
	mul.wide.u32 	%rd17, %r138, 4;
	add.s64 	%rd18, %rd1, %rd17;
	ld.global.u32 	%r94, [%rd18];
	mad.lo.s32 	%r95, %r94, %r93, %r146;
	ld.global.u32 	%r96, [%rd16+4];
	ld.global.u32 	%r97, [%rd18+4];
	mad.lo.s32 	%r98, %r97, %r96, %r95;
	ld.global.u32 	%r99, [%rd16+8];
	ld.global.u32 	%r100, [%rd18+8];
	mad.lo.s32 	%r101, %r100, %r99, %r98;
	ld.global.u32 	%r102, [%rd16+12];
	ld.global.u32 	%r103, [%rd18+12];
	mad.lo.s32 	%r104, %r103, %r102, %r101;
	ld.global.u32 	%r105, [%rd16+16];
	ld.global.u32 	%r106, [%rd18+16];
	mad.lo.s32 	%r107, %r106, %r105, %r104;
	ld.global.u32 	%r108, [%rd16+20];
	ld.global.u32 	%r109, [%rd18+20];
	mad.lo.s32 	%r110, %r109, %r108, %r107;
	ld.global.u32 	%r111, [%rd16+24];
	ld.global.u32 	%r112, [%rd18+24];
	mad.lo.s32 	%r113, %r112, %r111, %r110;
	ld.global.u32 	%r114, [%rd16+28];
	ld.global.u32 	%r115, [%rd18+28];
	mad.lo.s32 	%r146, %r115, %r114, %r113;
	add.s32 	%r138, %r138, 8;
$L__BB2_8:
	setp.eq.s32 	%p7, %r15, 0;
	@%p7 bra 	$L__BB2_14;
	and.b32  	%r21, %r36, 3;
	setp.lt.u32 	%p8, %r15, 4;
	@%p8 bra 	$L__BB2_11;
	add.s32 	%r117, %r138, %r2;
	mul.wide.s32 	%rd19, %r117, 4;
	add.s64 	%rd20, %rd2, %rd19;
	ld.global.u32 	%r118, [%rd20];
	mul.wide.u32 	%rd21, %r138, 4;
	add.s64 	%rd22, %rd1, %rd21;
	ld.global.u32 	%r119, [%rd22];
	mad.lo.s32 	%r120, %r119, %r118, %r146;
	ld.global.u32 	%r121, [%rd20+4];
	ld.global.u32 	%r122, [%rd22+4];
	mad.lo.s32 	%r123, %r122, %r121, %r120;
	ld.global.u32 	%r124, [%rd20+8];
	ld.global.u32 	%r125, [%rd22+8];
	mad.lo.s32 	%r126, %r125, %r124, %r123;
	ld.global.u32 	%r127, [%rd20+12];
	ld.global.u32 	%r128, [%rd22+12];
	mad.lo.s32 	%r146, %r128, %r127, %r126;
	add.s32 	%r138, %r138, 4;
$L__BB2_11:
	setp.eq.s32 	%p9, %r21, 0;
	@%p9 bra 	$L__BB2_14;
	mul.wide.u32 	%rd23, %r138, 4;
	add.s64 	%rd30, %rd1, %rd23;
	add.s32 	%r144, %r138, %r2;
	neg.s32 	%r143, %r21;
$L__BB2_13:
	.pragma "nounroll";
	mul.wide.s32 	%rd24, %r144, 4;
	add.s64 	%rd25, %rd2, %rd24;
	ld.global.u32 	%r129, [%rd25];
	ld.global.u32 	%r130, [%rd30];
	mad.lo.s32 	%r146, %r130, %r129, %r146;
	add.s64 	%rd30, %rd30, 4;
	add.s32 	%r144, %r144, 1;
	add.s32 	%r143, %r143, 1;
	setp.ne.s32 	%p10, %r143, 0;
	@%p10 bra 	$L__BB2_13;
$L__BB2_14:
	cvta.to.global.u64 	%rd26, %rd10;
	mul.wide.s32 	%rd27, %r1, 4;
	add.s64 	%rd28, %rd26, %rd27;
	st.global.u32 	[%rd28], %r146;
$L__BB2_15:
	ret;

}
	// .globl	_Z9kernelRedPiS_S_i
.visible .entry _Z9kernelRedPiS_S_i(
	.param .u64 .ptr .align 1 _Z9kernelRedPiS_S_i_param_0,
	.param .u64 .ptr .align 1 _Z9kernelRedPiS_S_i_param_1,
	.param .u64 .ptr .align 1 _Z9kernelRedPiS_S_i_param_2,
	.param .u32 _Z9kernelRedPiS_S_i_param_3
)
{
	.reg .pred 	%p<35>;
	.reg .b32 	%r<86>;
	.reg .b64 	%rd<22>;
	// demoted variable
	.shared .align 4 .b8 _ZZ9kernelRedPiS_S_iE2ax[1024];
	ld.param.u64 	%rd10, [_Z9kernelRedPiS_S_i_param_0];
	ld.param.u64 	%rd9, [_Z9kernelRedPiS_S_i_param_1];
	ld.param.u64 	%rd11, [_Z9kernelRedPiS_S_i_param_2];
	ld.param.u32 	%r12, [_Z9kernelRedPiS_S_i_param_3];
	cvta.to.global.u64 	%rd1, %rd11;
	cvta.to.global.u64 	%rd2, %rd10;
	mov.u32 	%r1, %tid.x;
	mov.u32 	%r13, %ctaid.x;
	mov.u32 	%r14, %ntid.x;
	mad.lo.s32 	%r2, %r13, %r14, %r1;
	setp.ge.s32 	%p1, %r2, %r12;
	setp.lt.s32 	%p2, %r12, 1;
	or.pred  	%p3, %p1, %p2;
	@%p3 bra 	$L__BB3_59;
	cvta.to.global.u64 	%rd12, %rd9;
	mul.wide.s32 	%rd13, %r2, 4;
	add.s64 	%rd3, %rd12, %rd13;
	shl.b32 	%r16, %r1, 2;
	mov.u32 	%r17, _ZZ9kernelRedPiS_S_iE2ax;
	add.s32 	%r3, %r17, %r16;
	setp.eq.s32 	%p4, %r12, 1;
	mov.b32 	%r85, 0;
	@%p4 bra 	$L__BB3_40;
	and.b32  	%r85, %r12, 2147483646;
	neg.s32 	%r84, %r85;
	add.s64 	%rd21, %rd1, 4;
	mul.wide.u32 	%rd14, %r12, 4;
	add.s64 	%rd5, %rd2, %rd14;
	shl.b32 	%r6, %r12, 1;
	mov.u32 	%r83, %r2;
$L__BB3_3:
	setp.gt.u32 	%p5, %r1, 127;
	mul.wide.s32 	%rd7, %r83, 4;
	add.s64 	%rd15, %rd2, %rd7;
	ld.global.u32 	%r18, [%rd15];
	ld.global.u32 	%r19, [%rd3];
	mul.lo.s32 	%r20, %r19, %r18;
	st.shared.u32 	[%r3], %r20;
	bar.sync 	0;
	@%p5 bra 	$L__BB3_5;
	ld.shared.u32 	%r21, [%r3+512];
	atom.shared.add.u32 	%r22, [%r3], %r21;
$L__BB3_5:
	setp.gt.u32 	%p6, %r1, 63;
	bar.sync 	0;
	@%p6 bra 	$L__BB3_7;
	ld.shared.u32 	%r23, [%r3+256];
	atom.shared.add.u32 	%r24, [%r3], %r23;
$L__BB3_7:
	setp.gt.u32 	%p7, %r1, 31;
	bar.sync 	0;
	@%p7 bra 	$L__BB3_9;
	ld.shared.u32 	%r25, [%r3+128];
	atom.shared.add.u32 	%r26, [%r3], %r25;
$L__BB3_9:
	setp.gt.u32 	%p8, %r1, 15;
	bar.sync 	0;
	@%p8 bra 	$L__BB3_11;
	ld.shared.u32 	%r27, [%r3+64];
	atom.shared.add.u32 	%r28, [%r3], %r27;
$L__BB3_11:
	setp.gt.u32 	%p9, %r1, 7;
	bar.sync 	0;
	@%p9 bra 	$L__BB3_13;
	ld.shared.u32 	%r29, [%r3+32];
	atom.shared.add.u32 	%r30, [%r3], %r29;
$L__BB3_13:
	setp.gt.u32 	%p10, %r1, 3;
	bar.sync 	0;
	@%p10 bra 	$L__BB3_15;
	ld.shared.u32 	%r31, [%r3+16];
	atom.shared.add.u32 	%r32, [%r3], %r31;
$L__BB3_15:
	setp.gt.u32 	%p11, %r1, 1;
	bar.sync 	0;
	@%p11 bra 	$L__BB3_17;
	ld.shared.u32 	%r33, [%r3+8];
	atom.shared.add.u32 	%r34, [%r3], %r33;
$L__BB3_17:
	setp.ne.s32 	%p12, %r1, 0;
	bar.sync 	0;
	@%p12 bra 	$L__BB3_19;
	ld.shared.u32 	%r35, [_ZZ9kernelRedPiS_S_iE2ax+4];
	atom.shared.add.u32 	%r36, [%r3], %r35;
$L__BB3_19:
	setp.ne.s32 	%p13, %r1, 0;
	bar.sync 	0;
	@%p13 bra 	$L__BB3_21;
	ld.shared.u32 	%r37, [_ZZ9kernelRedPiS_S_iE2ax];
	atom.global.add.u32 	%r38, [%rd21+-4], %r37;
$L__BB3_21:
	setp.gt.u32 	%p14, %r1, 127;
	add.s64 	%rd16, %rd5, %rd7;
	ld.global.u32 	%r39, [%rd16];
	ld.global.u32 	%r40, [%rd3];
	mul.lo.s32 	%r41, %r40, %r39;
	st.shared.u32 	[%r3], %r41;
	bar.sync 	0;
	@%p14 bra 	$L__BB3_23;
	ld.shared.u32 	%r42, [%r3+512];
	atom.shared.add.u32 	%r43, [%r3], %r42;
$L__BB3_23:
	setp.gt.u32 	%p15, %r1, 63;
	bar.sync 	0;
	@%p15 bra 	$L__BB3_25;
	ld.shared.u32 	%r44, [%r3+256];
	atom.shared.add.u32 	%r45, [%r3], %r44;
$L__BB3_25:
	setp.gt.u32 	%p16, %r1, 31;
	bar.sync 	0;
	@%p16 bra 	$L__BB3_27;
	ld.shared.u32 	%r46, [%r3+128];
	atom.shared.add.u32 	%r47, [%r3], %r46;
$L__BB3_27:
	setp.gt.u32 	%p17, %r1, 15;
	bar.sync 	0;
	@%p17 bra 	$L__BB3_29;
	ld.shared.u32 	%r48, [%r3+64];
	atom.shared.add.u32 	%r49, [%r3], %r48;
$L__BB3_29:
	setp.gt.u32 	%p18, %r1, 7;
	bar.sync 	0;
	@%p18 bra 	$L__BB3_31;
	ld.shared.u32 	%r50, [%r3+32];
	atom.shared.add.u32 	%r51, [%r3], %r50;
$L__BB3_31:
	setp.gt.u32 	%p19, %r1, 3;
	bar.sync 	0;
	@%p19 bra 	$L__BB3_33;
	ld.shared.u32 	%r52, [%r3+16];
	atom.shared.add.u32 	%r53, [%r3], %r52;
$L__BB3_33:
	setp.gt.u32 	%p20, %r1, 1;
	bar.sync 	0;
	@%p20 bra 	$L__BB3_35;
	ld.shared.u32 	%r54, [%r3+8];
	atom.shared.add.u32 	%r55, [%r3], %r54;
$L__BB3_35:
	setp.ne.s32 	%p21, %r1, 0;
	bar.sync 	0;
	@%p21 bra 	$L__BB3_37;
	ld.shared.u32 	%r56, [_ZZ9kernelRedPiS_S_iE2ax+4];
	atom.shared.add.u32 	%r57, [%r3], %r56;
$L__BB3_37:
	setp.ne.s32 	%p22, %r1, 0;
	bar.sync 	0;
	@%p22 bra 	$L__BB3_39;
	ld.shared.u32 	%r58, [_ZZ9kernelRedPiS_S_iE2ax];
	atom.global.add.u32 	%r59, [%rd21], %r58;
$L__BB3_39:
	add.s32 	%r84, %r84, 2;
	add.s64 	%rd21, %rd21, 8;
	add.s32 	%r83, %r83, %r6;
	setp.ne.s32 	%p23, %r84, 0;
	@%p23 bra 	$L__BB3_3;
$L__BB3_40:
	and.b32  	%r60, %r12, 1;
	setp.eq.b32 	%p24, %r60, 1;
	not.pred 	%p25, %p24;
	@%p25 bra 	$L__BB3_59;
	mad.lo.s32 	%r61, %r85, %r12, %r2;
	mul.wide.s32 	%rd17, %r61, 4;
	add.s64 	%rd18, %rd2, %rd17;
	ld.global.u32 	%r62, [%rd18];
	ld.global.u32 	%r63, [%rd3];
	mul.lo.s32 	%r64, %r63, %r62;
	st.shared.u32 	[%r3], %r64;
	bar.sync 	0;
	setp.gt.u32 	%p26, %r1, 127;
	@%p26 bra 	$L__BB3_43;
	ld.shared.u32 	%r65, [%r3+512];
	atom.shared.add.u32 	%r66, [%r3], %r65;
$L__BB3_43:
	bar.sync 	0;
	setp.gt.u32 	%p27, %r1, 63;
	@%p27 bra 	$L__BB3_45;
	ld.shared.u32 	%r67, [%r3+256];
	atom.shared.add.u32 	%r68, [%r3], %r67;
$L__BB3_45:
	bar.sync 	0;
	setp.gt.u32 	%p28, %r1, 31;
	@%p28 bra 	$L__BB3_47;
	ld.shared.u32 	%r69, [%r3+128];
	atom.shared.add.u32 	%r70, [%r3], %r69;
$L__BB3_47:
	bar.sync 	0;
	setp.gt.u32 	%p29, %r1, 15;
	@%p29 bra 	$L__BB3_49;
	ld.shared.u32 	%r71, [%r3+64];
	atom.shared.add.u32 	%r72, [%r3], %r71;
$L__BB3_49:
	bar.sync 	0;
	setp.gt.u32 	%p30, %r1, 7;
	@%p30 bra 	$L__BB3_51;
	ld.shared.u32 	%r73, [%r3+32];
	atom.shared.add.u32 	%r74, [%r3], %r73;
$L__BB3_51:
	bar.sync 	0;
	setp.gt.u32 	%p31, %r1, 3;
	@%p31 bra 	$L__BB3_53;
	ld.shared.u32 	%r75, [%r3+16];
	atom.shared.add.u32 	%r76, [%r3], %r75;
$L__BB3_53:
	bar.sync 	0;
	setp.gt.u32 	%p32, %r1, 1;
	@%p32 bra 	$L__BB3_55;
	ld.shared.u32 	%r77, [%r3+8];
	atom.shared.add.u32 	%r78, [%r3], %r77;
$L__BB3_55:
	setp.ne.s32 	%p33, %r1, 0;
	bar.sync 	0;
	@%p33 bra 	$L__BB3_57;
	ld.shared.u32 	%r79, [_ZZ9kernelRedPiS_S_iE2ax+4];
	atom.shared.add.u32 	%r80, [%r3], %r79;
$L__BB3_57:
	setp.ne.s32 	%p34, %r1, 0;
	bar.sync 	0;
	@%p34 bra 	$L__BB3_59;
	mul.wide.u32 	%rd19, %r85, 4;
	add.s64 	%rd20, %rd1, %rd19;
	ld.shared.u32 	%r81, [_ZZ9kernelRedPiS_S_iE2ax];
	atom.global.add.u32 	%r82, [%rd20], %r81;
$L__BB3_59:
	ret;

}


// ===== COMPILED SASS (sm_100) =====

	.target	sm_100

	.elftype	@"ET_EXEC"


//--------------------- .note.nv.tkinfo           --------------------------
	.section	.note.nv.tkinfo,"",@"SHT_NOTE"
	.sectionflags	@"SHF_NOTE_NV_TKINFO"
	.tkinfo
        /*0018*/ 	.word	0x00000002
        /*0030*/ 	.string	""
        /*0030*/ 	.string	"ptxas"
        /*0030*/ 	.string	"Cuda compilation tools, release 13.0, V13.0.88"
        /*0030*/ 	.string	"Build cuda_13.0.r13.0/compiler.36424714_0"
        /*0030*/ 	.string	"-arch sm_100 -m 64 "



//--------------------- .note.nv.cuinfo           --------------------------
	.section	.note.nv.cuinfo,"",@"SHT_NOTE"
	.sectionflags	@"SHF_NOTE_NV_CUINFO"
        /*0018*/ 	.short	0x0002
        /*001a*/ 	.short	0x0064
        /*001c*/ 	.short	0x0082
	.zero		2


//--------------------- .nv.info                  --------------------------
	.section	.nv.info,"",@"SHT_CUDA_INFO"
	.align	4


	//----- nvinfo : EIATTR_REGCOUNT
	.align		4
        /*0000*/ 	.byte	0x04, 0x2f
        /*0002*/ 	.short	(.L_1 - .L_0)
	.align		4
.L_0:
        /*0004*/ 	.word	index@(_Z7kernelAPiS_S_i)
        /*0008*/ 	.word	0x0000000e


	//----- nvinfo : EIATTR_FRAME_SIZE
	.align		4
.L_1:
        /*000c*/ 	.byte	0x04, 0x11
        /*000e*/ 	.short	(.L_3 - .L_2)
	.align		4
.L_2:
        /*0010*/ 	.word	index@(_Z7kernelAPiS_S_i)
        /*0014*/ 	.word	0x00000000


	//----- nvinfo : EIATTR_REGCOUNT
	.align		4
.L_3:
        /*0018*/ 	.byte	0x04, 0x2f
        /*001a*/ 	.short	(.L_5 - .L_4)
	.align		4
.L_4:
        /*001c*/ 	.word	index@(_Z7kernelxPiS_S_i)
        /*0020*/ 	.word	0x00000018


	//----- nvinfo : EIATTR_FRAME_SIZE
	.align		4
.L_5:
        /*0024*/ 	.byte	0x04, 0x11
        /*0026*/ 	.short	(.L_7 - .L_6)
	.align		4
.L_6:
        /*0028*/ 	.word	index@(_Z7kernelxPiS_S_i)
        /*002c*/ 	.word	0x00000000


	//----- nvinfo : EIATTR_REGCOUNT
	.align		4
.L_7:
        /*0030*/ 	.byte	0x04, 0x2f
        /*0032*/ 	.short	(.L_9 - .L_8)
	.align		4
.L_8:
        /*0034*/ 	.word	index@(_Z7kernelbPiS_S_i)
        /*0038*/ 	.word	0x0000001e


	//----- nvinfo : EIATTR_FRAME_SIZE
	.align		4
.L_9:
        /*003c*/ 	.byte	0x04, 0x11
        /*003e*/ 	.short	(.L_11 - .L_10)
	.align		4
.L_10:
        /*0040*/ 	.word	index@(_Z7kernelbPiS_S_i)
        /*0044*/ 	.word	0x00000000


	//----- nvinfo : EIATTR_REGCOUNT
	.align		4
.L_11:
        /*0048*/ 	.byte	0x04, 0x2f
        /*004a*/ 	.short	(.L_13 - .L_12)
	.align		4
.L_12:
        /*004c*/ 	.word	index@(_Z9kernelRedPiS_S_i)
        /*0050*/ 	.word	0x00000018


	//----- nvinfo : EIATTR_FRAME_SIZE
	.align		4
.L_13:
        /*0054*/ 	.byte	0x04, 0x11
        /*0056*/ 	.short	(.L_15 - .L_14)
	.align		4
.L_14:
        /*0058*/ 	.word	index@(_Z9kernelRedPiS_S_i)
        /*005c*/ 	.word	0x00000000


	//----- nvinfo : EIATTR_MIN_STACK_SIZE
	.align		4
.L_15:
        /*0060*/ 	.byte	0x04, 0x12
        /*0062*/ 	.short	(.L_17 - .L_16)
	.align		4
.L_16:
        /*0064*/ 	.word	index@(_Z9kernelRedPiS_S_i)
        /*0068*/ 	.word	0x00000000


	//----- nvinfo : EIATTR_MIN_STACK_SIZE
	.align		4
.L_17:
        /*006c*/ 	.byte	0x04, 0x12
        /*006e*/ 	.short	(.L_19 - .L_18)
	.align		4
.L_18:
        /*0070*/ 	.word	index@(_Z7kernelbPiS_S_i)
        /*0074*/ 	.word	0x00000000


	//----- nvinfo : EIATTR_MIN_STACK_SIZE
	.align		4
.L_19:
        /*0078*/ 	.byte	0x04, 0x12
        /*007a*/ 	.short	(.L_21 - .L_20)
	.align		4
.L_20:
        /*007c*/ 	.word	index@(_Z7kernelxPiS_S_i)
        /*0080*/ 	.word	0x00000000


	//----- nvinfo : EIATTR_MIN_STACK_SIZE
	.align		4
.L_21:
        /*0084*/ 	.byte	0x04, 0x12
        /*0086*/ 	.short	(.L_23 - .L_22)
	.align		4
.L_22:
        /*0088*/ 	.word	index@(_Z7kernelAPiS_S_i)
        /*008c*/ 	.word	0x00000000
.L_23:


//--------------------- .nv.compat                --------------------------
	.section	.nv.compat,"",@"SHT_CUDA_COMPAT_INFO"
	.align	4
        /*0000*/ 	.byte	0x02, 0x09, 0x00, 0x00, 0x02, 0x02, 0x01, 0x00, 0x02, 0x05, 0x05, 0x00, 0x03, 0x07, 0x01, 0x01
        /*0010*/ 	.byte	0x02, 0x03, 0x00, 0x00, 0x02, 0x06, 0x01, 0x00, 0x04, 0x0b, 0x08, 0x00, 0x09, 0x00, 0x00, 0x00
        /*0020*/ 	.byte	0x00, 0x00, 0x00, 0x00


//--------------------- .nv.info._Z9kernelRedPiS_S_i --------------------------
	.section	.nv.info._Z9kernelRedPiS_S_i,"",@"SHT_CUDA_INFO"
	.sectionflags	@""
	.align	4


	//----- nvinfo : EIATTR_CUDA_API_VERSION
	.align		4
        /*0000*/ 	.byte	0x04, 0x37
        /*0002*/ 	.short	(.L_25 - .L_24)
.L_24:
        /*0004*/ 	.word	0x00000082


	//----- nvinfo : EIATTR_KPARAM_INFO
	.align		4
.L_25:
        /*0008*/ 	.byte	0x04, 0x17
        /*000a*/ 	.short	(.L_27 - .L_26)
.L_26:
        /*000c*/ 	.word	0x00000000
        /*0010*/ 	.short	0x0003
        /*0012*/ 	.short	0x0018
        /*0014*/ 	.byte	0x00, 0xf0, 0x11, 0x00


	//----- nvinfo : EIATTR_KPARAM_INFO
	.align		4
.L_27:
        /*0018*/ 	.byte	0x04, 0x17
        /*001a*/ 	.short	(.L_29 - .L_28)
.L_28:
        /*001c*/ 	.word	0x00000000
        /*0020*/ 	.short	0x0002
        /*0022*/ 	.short	0x0010
        /*0024*/ 	.byte	0x00, 0xf5, 0x21, 0x00


	//----- nvinfo : EIATTR_KPARAM_INFO
	.align		4
.L_29:
        /*0028*/ 	.byte	0x04, 0x17
        /*002a*/ 	.short	(.L_31 - .L_30)
.L_30:
        /*002c*/ 	.word	0x00000000
        /*0030*/ 	.short	0x0001
        /*0032*/ 	.short	0x0008
        /*0034*/ 	.byte	0x00, 0xf5, 0x21, 0x00


	//----- nvinfo : EIATTR_KPARAM_INFO
	.align		4
.L_31:
        /*0038*/ 	.byte	0x04, 0x17
        /*003a*/ 	.short	(.L_33 - .L_32)
.L_32:
        /*003c*/ 	.word	0x00000000
        /*0040*/ 	.short	0x0000
        /*0042*/ 	.short	0x0000
        /*0044*/ 	.byte	0x00, 0xf5, 0x21, 0x00


	//----- nvinfo : EIATTR_SPARSE_MMA_MASK
	.align		4
.L_33:
        /*0048*/ 	.byte	0x03, 0x50
        /*004a*/ 	.short	0x0000


	//----- nvinfo : EIATTR_MAXREG_COUNT
	.align		4
        /*004c*/ 	.byte	0x03, 0x1b
        /*004e*/ 	.short	0x00ff


	//----- nvinfo : EIATTR_NUM_BARRIERS
	.align		4
        /*0050*/ 	.byte	0x02, 0x4c
        /*0052*/ 	.byte	0x01
	.zero		1


	//----- nvinfo : EIATTR_MERCURY_ISA_VERSION
	.align		4
        /*0054*/ 	.byte	0x03, 0x5f
        /*0056*/ 	.short	0x0101


	//----- nvinfo : EIATTR_VRC_CTA_INIT_COUNT
	.align		4
        /*0058*/ 	.byte	0x02, 0x4a
	.zero		1
	.zero		1


	//----- nvinfo : EIATTR_EXIT_INSTR_OFFSETS
	.align		4
        /*005c*/ 	.byte	0x04, 0x1c
        /*005e*/ 	.short	(.L_35 - .L_34)


	//   ....[0]....
.L_34:
        /*0060*/ 	.word	0x00000090


	//   ....[1]....
        /*0064*/ 	.word	0x00000bb0


	//   ....[2]....
        /*0068*/ 	.word	0x00001010


	//   ....[3]....
        /*006c*/ 	.word	0x00001090


	//----- nvinfo : EIATTR_CRS_STACK_SIZE
	.align		4
.L_35:
        /*0070*/ 	.byte	0x04, 0x1e
        /*0072*/ 	.short	(.L_37 - .L_36)
.L_36:
        /*0074*/ 	.word	0x00000000


	//----- nvinfo : EIATTR_CBANK_PARAM_SIZE
	.align		4
.L_37:
        /*0078*/ 	.byte	0x03, 0x19
        /*007a*/ 	.short	0x001c


	//----- nvinfo : EIATTR_PARAM_CBANK
	.align		4
        /*007c*/ 	.byte	0x04, 0x0a
        /*007e*/ 	.short	(.L_39 - .L_38)
	.align		4
.L_38:
        /*0080*/ 	.word	index@(.nv.constant0._Z9kernelRedPiS_S_i)
        /*0084*/ 	.short	0x0380
        /*0086*/ 	.short	0x001c


	//----- nvinfo : EIATTR_SW_WAR
	.align		4
.L_39:
        /*0088*/ 	.byte	0x04, 0x36
        /*008a*/ 	.short	(.L_41 - .L_40)
.L_40:
        /*008c*/ 	.word	0x00000008
.L_41:


//--------------------- .nv.info._Z7kernelbPiS_S_i --------------------------
	.section	.nv.info._Z7kernelbPiS_S_i,"",@"SHT_CUDA_INFO"
	.sectionflags	@""
	.align	4


	//----- nvinfo : EIATTR_CUDA_API_VERSION
	.align		4
        /*0000*/ 	.byte	0x04, 0x37
        /*0002*/ 	.short	(.L_43 - .L_42)
.L_42:
        /*0004*/ 	.word	0x00000082


	//----- nvinfo : EIATTR_KPARAM_INFO
	.align		4
.L_43:
        /*0008*/ 	.byte	0x04, 0x17
        /*000a*/ 	.short	(.L_45 - .L_44)
.L_44:
        /*000c*/ 	.word	0x00000000
        /*0010*/ 	.short	0x0003
        /*0012*/ 	.short	0x0018
        /*0014*/ 	.byte	0x00, 0xf0, 0x11, 0x00


	//----- nvinfo : EIATTR_KPARAM_INFO
	.align		4
.L_45:
        /*0018*/ 	.byte	0x04, 0x17
        /*001a*/ 	.short	(.L_47 - .L_46)
.L_46:
        /*001c*/ 	.word	0x00000000
        /*0020*/ 	.short	0x0002
        /*0022*/ 	.short	0x0010
        /*0024*/ 	.byte	0x00, 0xf5, 0x21, 0x00


	//----- nvinfo : EIATTR_KPARAM_INFO
	.align		4
.L_47:
        /*0028*/ 	.byte	0x04, 0x17
        /*002a*/ 	.short	(.L_49 - .L_48)
.L_48:
        /*002c*/ 	.word	0x00000000
        /*0030*/ 	.short	0x0001
        /*0032*/ 	.short	0x0008
        /*0034*/ 	.byte	0x00, 0xf5, 0x21, 0x00


	//----- nvinfo : EIATTR_KPARAM_INFO
	.align		4
.L_49:
        /*0038*/ 	.byte	0x04, 0x17
        /*003a*/ 	.short	(.L_51 - .L_50)
.L_50:
        /*003c*/ 	.word	0x00000000
        /*0040*/ 	.short	0x0000
        /*0042*/ 	.short	0x0000
        /*0044*/ 	.byte	0x00, 0xf5, 0x21, 0x00


	//----- nvinfo : EIATTR_SPARSE_MMA_MASK
	.align		4
.L_51:
        /*0048*/ 	.byte	0x03, 0x50
        /*004a*/ 	.short	0x0000


	//----- nvinfo : EIATTR_MAXREG_COUNT
	.align		4
        /*004c*/ 	.byte	0x03, 0x1b
        /*004e*/ 	.short	0x00ff


	//----- nvinfo : EIATTR_MERCURY_ISA_VERSION
	.align		4
        /*0050*/ 	.byte	0x03, 0x5f
        /*0052*/ 	.short	0x0101


	//----- nvinfo : EIATTR_VRC_CTA_INIT_COUNT
	.align		4
        /*0054*/ 	.byte	0x02, 0x4a
	.zero		1
	.zero		1


	//----- nvinfo : EIATTR_EXIT_INSTR_OFFSETS
	.align		4
        /*0058*/ 	.byte	0x04, 0x1c
        /*005a*/ 	.short	(.L_53 - .L_52)


	//   ....[0]....
.L_52:
        /*005c*/ 	.word	0x00000070


	//   ....[1]....
        /*0060*/ 	.word	0x00000a80


	//----- nvinfo : EIATTR_CBANK_PARAM_SIZE
	.align		4
.L_53:
        /*0064*/ 	.byte	0x03, 0x19
        /*0066*/ 	.short	0x001c


	//----- nvinfo : EIATTR_PARAM_CBANK
	.align		4
        /*0068*/ 	.byte	0x04, 0x0a
        /*006a*/ 	.short	(.L_55 - .L_54)
	.align		4
.L_54:
        /*006c*/ 	.word	index@(.nv.constant0._Z7kernelbPiS_S_i)
        /*0070*/ 	.short	0x0380
        /*0072*/ 	.short	0x001c


	//----- nvinfo : EIATTR_SW_WAR
	.align		4
.L_55:
        /*0074*/ 	.byte	0x04, 0x36
        /*0076*/ 	.short	(.L_57 - .L_56)
.L_56:
        /*0078*/ 	.word	0x00000008
.L_57:


//--------------------- .nv.info._Z7kernelxPiS_S_i --------------------------
	.section	.nv.info._Z7kernelxPiS_S_i,"",@"SHT_CUDA_INFO"
	.sectionflags	@""
	.align	4


	//----- nvinfo : EIATTR_CUDA_API_VERSION
	.align		4
        /*0000*/ 	.byte	0x04, 0x37
        /*0002*/ 	.short	(.L_59 - .L_58)
.L_58:
        /*0004*/ 	.word	0x00000082


	//----- nvinfo : EIATTR_KPARAM_INFO
	.align		4
.L_59:
        /*0008*/ 	.byte	0x04, 0x17
        /*000a*/ 	.short	(.L_61 - .L_60)
.L_60:
        /*000c*/ 	.word	0x00000000
        /*0010*/ 	.short	0x0003
        /*0012*/ 	.short	0x0018
        /*0014*/ 	.byte	0x00, 0xf0, 0x11, 0x00


	//----- nvinfo : EIATTR_KPARAM_INFO
	.align		4
.L_61:
        /*0018*/ 	.byte	0x04, 0x17
        /*001a*/ 	.short	(.L_63 - .L_62)
.L_62:
        /*001c*/ 	.word	0x00000000
        /*0020*/ 	.short	0x0002
        /*0022*/ 	.short	0x0010
        /*0024*/ 	.byte	0x00, 0xf5, 0x21, 0x00


	//----- nvinfo : EIATTR_KPARAM_INFO
	.align		4
.L_63:
        /*0028*/ 	.byte	0x04, 0x17
        /*002a*/ 	.short	(.L_65 - .L_64)
.L_64:
        /*002c*/ 	.word	0x00000000
        /*0030*/ 	.short	0x0001
        /*0032*/ 	.short	0x0008
        /*0034*/ 	.byte	0x00, 0xf5, 0x21, 0x00


	//----- nvinfo : EIATTR_KPARAM_INFO
	.align		4
.L_65:
        /*0038*/ 	.byte	0x04, 0x17
        /*003a*/ 	.short	(.L_67 - .L_66)
.L_66:
        /*003c*/ 	.word	0x00000000
        /*0040*/ 	.short	0x0000
        /*0042*/ 	.short	0x0000
        /*0044*/ 	.byte	0x00, 0xf5, 0x21, 0x00


	//----- nvinfo : EIATTR_SPARSE_MMA_MASK
	.align		4
.L_67:
        /*0048*/ 	.byte	0x03, 0x50
        /*004a*/ 	.short	0x0000


	//----- nvinfo : EIATTR_MAXREG_COUNT
	.align		4
        /*004c*/ 	.byte	0x03, 0x1b
        /*004e*/ 	.short	0x00ff


	//----- nvinfo : EIATTR_MERCURY_ISA_VERSION
	.align		4
        /*0050*/ 	.byte	0x03, 0x5f
        /*0052*/ 	.short	0x0101


	//----- nvinfo : EIATTR_INT_WARP_WIDE_INSTR_OFFSETS
	.align		4
        /*0054*/ 	.byte	0x04, 0x31
        /*0056*/ 	.short	(.L_69 - .L_68)


	//   ....[0]....
.L_68:
        /*0058*/ 	.word	0x000001e0


	//   ....[1]....
        /*005c*/ 	.word	0x00000220


	//   ....[2]....
        /*0060*/ 	.word	0x000002b0


	//   ....[3]....
        /*0064*/ 	.word	0x00000330


	//   ....[4]....
        /*0068*/ 	.word	0x000003a0


	//   ....[5]....
        /*006c*/ 	.word	0x00000410


	//   ....[6]....
        /*0070*/ 	.word	0x00000480


	//   ....[7]....
        /*0074*/ 	.word	0x000004f0


	//   ....[8]....
        /*0078*/ 	.word	0x00000560


	//   ....[9]....
        /*007c*/ 	.word	0x000005d0


	//   ....[10]....
        /*0080*/ 	.word	0x00000640


	//   ....[11]....
        /*0084*/ 	.word	0x000006b0


	//   ....[12]....
        /*0088*/ 	.word	0x00000720


	//   ....[13]....
        /*008c*/ 	.word	0x00000790


	//   ....[14]....
        /*0090*/ 	.word	0x00000800


	//   ....[15]....
        /*0094*/ 	.word	0x00000870


	//   ....[16]....
        /*0098*/ 	.word	0x00000910


	//   ....[17]....
        /*009c*/ 	.word	0x00000a00


	//   ....[18]....
        /*00a0*/ 	.word	0x00000a70


	//   ....[19]....
        /*00a4*/ 	.word	0x00000af0


	//   ....[20]....
        /*00a8*/ 	.word	0x00000b60


	//   ....[21]....
        /*00ac*/ 	.word	0x00000bd0


	//   ....[22]....
        /*00b0*/ 	.word	0x00000c40


	//   ....[23]....
        /*00b4*/ 	.word	0x00000cb0


	//   ....[24]....
        /*00b8*/ 	.word	0x00000d20


	//   ....[25]....
        /*00bc*/ 	.word	0x00000d80


	//   ....[26]....
        /*00c0*/ 	.word	0x00000e60


	//   ....[27]....
        /*00c4*/ 	.word	0x00000ed0


	//   ....[28]....
        /*00c8*/ 	.word	0x00000f50


	//   ....[29]....
        /*00cc*/ 	.word	0x00000fc0


	//   ....[30]....
        /*00d0*/ 	.word	0x00001020


	//   ....[31]....
        /*00d4*/ 	.word	0x00001100


	//   ....[32]....
        /*00d8*/ 	.word	0x00001190


	//----- nvinfo : EIATTR_VRC_CTA_INIT_COUNT
	.align		4
.L_69:
        /*00dc*/ 	.byte	0x02, 0x4a
	.zero		1
	.zero		1


	//----- nvinfo : EIATTR_EXIT_INSTR_OFFSETS
	.align		4
        /*00e0*/ 	.byte	0x04, 0x1c
        /*00e2*/ 	.short	(.L_71 - .L_70)


	//   ....[0]....
.L_70:
        /*00e4*/ 	.word	0x00000080


	//   ....[1]....
        /*00e8*/ 	.word	0x00000960


	//   ....[2]....
        /*00ec*/ 	.word	0x00000dc0


	//   ....[3]....
        /*00f0*/ 	.word	0x00001060


	//   ....[4]....
        /*00f4*/ 	.word	0x00001200


	//----- nvinfo : EIATTR_CBANK_PARAM_SIZE
	.align		4
.L_71:
        /*00f8*/ 	.byte	0x03, 0x19
        /*00fa*/ 	.short	0x001c


	//----- nvinfo : EIATTR_PARAM_CBANK
	.align		4
        /*00fc*/ 	.byte	0x04, 0x0a
        /*00fe*/ 	.short	(.L_73 - .L_72)
	.align		4
.L_72:
        /*0100*/ 	.word	index@(.nv.constant0._Z7kernelxPiS_S_i)
        /*0104*/ 	.short	0x0380
        /*0106*/ 	.short	0x001c


	//----- nvinfo : EIATTR_SW_WAR
	.align		4
.L_73:
        /*0108*/ 	.byte	0x04, 0x36
        /*010a*/ 	.short	(.L_75 - .L_74)
.L_74:
        /*010c*/ 	.word	0x00000008
.L_75:


//--------------------- .nv.info._Z7kernelAPiS_S_i --------------------------
	.section	.nv.info._Z7kernelAPiS_S_i,"",@"SHT_CUDA_INFO"
	.sectionflags	@""
	.align	4


	//----- nvinfo : EIATTR_CUDA_API_VERSION
	.align		4
        /*0000*/ 	.byte	0x04, 0x37
        /*0002*/ 	.short	(.L_77 - .L_76)
.L_76:
        /*0004*/ 	.word	0x00000082


	//----- nvinfo : EIATTR_KPARAM_INFO
	.align		4
.L_77:
        /*0008*/ 	.byte	0x04, 0x17
        /*000a*/ 	.short	(.L_79 - .L_78)
.L_78:
        /*000c*/ 	.word	0x00000000
        /*0010*/ 	.short	0x0003
        /*0012*/ 	.short	0x0018
        /*0014*/ 	.byte	0x00, 0xf0, 0x11, 0x00


	//----- nvinfo : EIATTR_KPARAM_INFO
	.align		4
.L_79:
        /*0018*/ 	.byte	0x04, 0x17
        /*001a*/ 	.short	(.L_81 - .L_80)
.L_80:
        /*001c*/ 	.word	0x00000000
        /*0020*/ 	.short	0x0002
        /*0022*/ 	.short	0x0010
        /*0024*/ 	.byte	0x00, 0xf5, 0x21, 0x00


	//----- nvinfo : EIATTR_KPARAM_INFO
	.align		4
.L_81:
        /*0028*/ 	.byte	0x04, 0x17
        /*002a*/ 	.short	(.L_83 - .L_82)
.L_82:
        /*002c*/ 	.word	0x00000000
        /*0030*/ 	.short	0x0001
        /*0032*/ 	.short	0x0008
        /*0034*/ 	.byte	0x00, 0xf5, 0x21, 0x00


	//----- nvinfo : EIATTR_KPARAM_INFO
	.align		4
.L_83:
        /*0038*/ 	.byte	0x04, 0x17
        /*003a*/ 	.short	(.L_85 - .L_84)
.L_84:
        /*003c*/ 	.word	0x00000000
        /*0040*/ 	.short	0x0000
        /*0042*/ 	.short	0x0000
        /*0044*/ 	.byte	0x00, 0xf5, 0x21, 0x00


	//----- nvinfo : EIATTR_SPARSE_MMA_MASK
	.align		4
.L_85:
        /*0048*/ 	.byte	0x03, 0x50
        /*004a*/ 	.short	0x0000


	//----- nvinfo : EIATTR_MAXREG_COUNT
	.align		4
        /*004c*/ 	.byte	0x03, 0x1b
        /*004e*/ 	.short	0x00ff


	//----- nvinfo : EIATTR_MERCURY_ISA_VERSION
	.align		4
        /*0050*/ 	.byte	0x03, 0x5f
        /*0052*/ 	.short	0x0101


	//----- nvinfo : EIATTR_VRC_CTA_INIT_COUNT
	.align		4
        /*0054*/ 	.byte	0x02, 0x4a
	.zero		1
	.zero		1


	//----- nvinfo : EIATTR_EXIT_INSTR_OFFSETS
	.align		4
        /*0058*/ 	.byte	0x04, 0x1c
        /*005a*/ 	.short	(.L_87 - .L_86)


	//   ....[0]....
.L_86:
        /*005c*/ 	.word	0x00000080


	//   ....[1]....
        /*0060*/ 	.word	0x000002e0


	//----- nvinfo : EIATTR_CBANK_PARAM_SIZE
	.align		4
.L_87:
        /*0064*/ 	.byte	0x03, 0x19
        /*0066*/ 	.short	0x001c


	//----- nvinfo : EIATTR_PARAM_CBANK
	.align		4
        /*0068*/ 	.byte	0x04, 0x0a
        /*006a*/ 	.short	(.L_89 - .L_88)
	.align		4
.L_88:
        /*006c*/ 	.word	index@(.nv.constant0._Z7kernelAPiS_S_i)
        /*0070*/ 	.short	0x0380
        /*0072*/ 	.short	0x001c


	//----- nvinfo : EIATTR_SW_WAR
	.align		4
.L_89:
        /*0074*/ 	.byte	0x04, 0x36
        /*0076*/ 	.short	(.L_91 - .L_90)
.L_90:
        /*0078*/ 	.word	0x00000008
.L_91:


//--------------------- .nv.callgraph             --------------------------
	.section	.nv.callgraph,"",@"SHT_CUDA_CALLGRAPH"
	.align	4
	.sectionentsize	8
	.align		4
        /*0000*/ 	.word	0x00000000
	.align		4
        /*0004*/ 	.word	0xffffffff
	.align		4
        /*0008*/ 	.word	0x00000000
	.align		4
        /*000c*/ 	.word	0xfffffffe
	.align		4
        /*0010*/ 	.word	0x00000000
	.align		4
        /*0014*/ 	.word	0xfffffffd
	.align		4
        /*0018*/ 	.word	0x00000000
	.align		4
        /*001c*/ 	.word	0xfffffffc


//--------------------- .text._Z9kernelRedPiS_S_i --------------------------
	.section	.text._Z9kernelRedPiS_S_i,"ax",@progbits
	.align	128
        .global         _Z9kernelRedPiS_S_i
        .type           _Z9kernelRedPiS_S_i,@function
        .size           _Z9kernelRedPiS_S_i,(.L_x_69 - _Z9kernelRedPiS_S_i)
        .other          _Z9kernelRedPiS_S_i,@"STO_CUDA_ENTRY STV_DEFAULT"
_Z9kernelRedPiS_S_i:
.text._Z9kernelRedPiS_S_i:
[----:B------:R-:W-:Y:S01]  /*0000*/  LDC R1, c[0x0][0x37c] ;  /* 0x0000df00ff017b82 */ /* 0x000fe20000000800 */
[----:B------:R-:W0:Y:S07]  /*0010*/  S2R R8, SR_TID.X ;  /* 0x0000000000087919 */ /* 0x000e2e0000002100 */
[----:B------:R-:W0:Y:S01]  /*0020*/  S2UR UR4, SR_CTAID.X ;  /* 0x00000000000479c3 */ /* 0x000e220000002500 */
[----:B------:R-:W1:Y:S07]  /*0030*/  LDCU UR5, c[0x0][0x398] ;  /* 0x00007300ff0577ac */ /* 0x000e6e0008000800 */
[----:B------:R-:W0:Y:S01]  /*0040*/  LDC R9, c[0x0][0x360] ;  /* 0x0000d800ff097b82 */ /* 0x000e220000000800 */
[----:B-1----:R-:W-:-:S05]  /*0050*/  IMAD.U32 R12, RZ, RZ, UR5 ;  /* 0x00000005ff0c7e24 */ /* 0x002fca000f8e00ff */
[----:B------:R-:W-:Y:S01]  /*0060*/  ISETP.GE.AND P0, PT, R12, 0x1, PT ;  /* 0x000000010c00780c */ /* 0x000fe20003f06270 */
[----:B0-----:R-:W-:-:S05]  /*0070*/  IMAD R9, R9, UR4, R8 ;  /* 0x0000000409097c24 */ /* 0x001fca000f8e0208 */
[----:B------:R-:W-:-:S13]  /*0080*/  ISETP.GE.OR P0, PT, R9, R12, !P0 ;  /* 0x0000000c0900720c */ /* 0x000fda0004706670 */
[----:B------:R-:W-:Y:S05]  /*0090*/  @P0 EXIT ;  /* 0x000000000000094d */ /* 0x000fea0003800000 */
[----:B------:R-:W0:Y:S01]  /*00a0*/  S2UR UR5, SR_CgaCtaId ;  /* 0x00000000000579c3 */ /* 0x000e220000008800 */
[----:B------:R-:W-:Y:S01]  /*00b0*/  ISETP.NE.AND P0, PT, R12, 0x1, PT ;  /* 0x000000010c00780c */ /* 0x000fe20003f05270 */
[----:B------:R-:W-:Y:S01]  /*00c0*/  UMOV UR4, 0x400 ;  /* 0x0000040000047882 */ /* 0x000fe20000000000 */
[----:B------:R-:W1:Y:S01]  /*00d0*/  LDCU.64 UR6, c[0x0][0x358] ;  /* 0x00006b00ff0677ac */ /* 0x000e620008000a00 */
[----:B------:R-:W-:-:S04]  /*00e0*/  IMAD.MOV.U32 R0, RZ, RZ, RZ ;  /* 0x000000ffff007224 */ /* 0x000fc800078e00ff */
[----:B------:R-:W2:Y:S01]  /*00f0*/  LDC.64 R2, c[0x0][0x388] ;  /* 0x0000e200ff027b82 */ /* 0x000ea20000000a00 */
[----:B0-----:R-:W-:-:S06]  /*0100*/  ULEA UR4, UR5, UR4, 0x18 ;  /* 0x0000000405047291 */ /* 0x001fcc000f8ec0ff */
[----:B------:R-:W-:Y:S01]  /*0110*/  LEA R10, R8, UR4, 0x2 ;  /* 0x00000004080a7c11 */ /* 0x000fe2000f8e10ff */
[----:B--2---:R-:W-:Y:S01]  /*0120*/  IMAD.WIDE R2, R9, 0x4, R2 ;  /* 0x0000000409027825 */ /* 0x004fe200078e0202 */
[----:B-1----:R-:W-:Y:S06]  /*0130*/  @!P0 BRA `(.L_x_0) ;  /* 0x0000000800948947 */ /* 0x002fec0003800000 */
[----:B------:R-:W0:Y:S01]  /*0140*/  LDCU.64 UR4, c[0x0][0x390] ;  /* 0x00007200ff0477ac */ /* 0x000e220008000a00 */
[----:B------:R-:W1:Y:S01]  /*0150*/  LDC.64 R6, c[0x0][0x380] ;  /* 0x0000e000ff067b82 */ /* 0x000e620000000a00 */
[----:B------:R-:W-:Y:S01]  /*0160*/  LOP3.LUT R0, R12, 0x7ffffffe, RZ, 0xc0, !PT ;  /* 0x7ffffffe0c007812 */ /* 0x000fe200078ec0ff */
[----:B------:R-:W-:Y:S01]  /*0170*/  IMAD.MOV.U32 R17, RZ, RZ, R9 ;  /* 0x000000ffff117224 */ /* 0x000fe200078e0009 */
[----:B------:R-:W-:-:S03]  /*0180*/  ISETP.GT.U32.AND P0, PT, R8, 0x7f, PT ;  /* 0x0000007f0800780c */ /* 0x000fc60003f04070 */
[----:B------:R-:W-:Y:S02]  /*0190*/  IMAD.MOV R16, RZ, RZ, -R0 ;  /* 0x000000ffff107224 */ /* 0x000fe400078e0a00 */
[----:B------:R-:W2:Y:S08]  /*01a0*/  LDC R11, c[0x0][0x398] ;  /* 0x0000e600ff0b7b82 */ /* 0x000eb00000000800 */
[----:B------:R-:W3:Y:S01]  /*01b0*/  LDC.64 R4, c[0x0][0x380] ;  /* 0x0000e000ff047b82 */ /* 0x000ee20000000a00 */
[----:B0-----:R-:W-:-:S04]  /*01c0*/  UIADD3 UR4, UP0, UPT, UR4, 0x4, URZ ;  /* 0x0000000404047890 */ /* 0x001fc8000ff1e0ff */
[----:B------:R-:W-:Y:S02]  /*01d0*/  UIADD3.X UR5, UPT, UPT, URZ, UR5, URZ, UP0, !UPT ;  /* 0x00000005ff057290 */ /* 0x000fe400087fe4ff */
[----:B------:R-:W-:Y:S02]  /*01e0*/  IMAD.U32 R14, RZ, RZ, UR4 ;  /* 0x00000004ff0e7e24 */ /* 0x000fe4000f8e00ff */
[----:B-1----:R-:W-:-:S04]  /*01f0*/  IMAD.WIDE.U32 R6, R12, 0x4, R6 ;  /* 0x000000040c067825 */ /* 0x002fc800078e0006 */
[----:B------:R-:W-:-:S07]  /*0200*/  IMAD.U32 R21, RZ, RZ, UR5 ;  /* 0x00000005ff157e24 */ /* 0x000fce000f8e00ff */
.L_x_37:
[----:B---3--:R-:W-:Y:S01]  /*0210*/  IMAD.WIDE R12, R17, 0x4, R4 ;  /* 0x00000004110c7825 */ /* 0x008fe200078e0204 */
[----:B----4-:R-:W3:Y:S05]  /*0220*/  LDG.E R15, desc[UR6][R2.64] ;  /* 0x00000006020f7981 */ /* 0x010eea000c1e1900 */
[----:B0-----:R0:W3:Y:S01]  /*0230*/  LDG.E R12, desc[UR6][R12.64] ;  /* 0x000000060c0c7981 */ /* 0x0010e2000c1e1900 */
[C---:B------:R-:W-:Y:S01]  /*0240*/  ISETP.GT.U32.AND P1, PT, R8.reuse, 0x3f, PT ;  /* 0x0000003f0800780c */ /* 0x040fe20003f24070 */
[----:B------:R-:W-:Y:S01]  /*0250*/  BSSY.RECONVERGENT B0, `(.L_x_1) ;  /* 0x0000012000007945 */ /* 0x000fe20003800200 */
[C---:B------:R-:W-:Y:S02]  /*0260*/  ISETP.GT.U32.AND P6, PT, R8.reuse, 0x1f, PT ;  /* 0x0000001f0800780c */ /* 0x040fe40003fc4070 */
[----:B------:R-:W-:-:S02]  /*0270*/  ISETP.GT.U32.AND P2, PT, R8, 0x7, PT ;  /* 0x000000070800780c */ /* 0x000fc40003f44070 */
[C---:B------:R-:W-:Y:S02]  /*0280*/  ISETP.GT.U32.AND P3, PT, R8.reuse, 0x3, PT ;  /* 0x000000030800780c */ /* 0x040fe40003f64070 */
[C---:B------:R-:W-:Y:S01]  /*0290*/  ISETP.GT.U32.AND P4, PT, R8.reuse, 0x1, PT ;  /* 0x000000010800780c */ /* 0x040fe20003f84070 */
[----:B0-----:R-:W-:Y:S01]  /*02a0*/  IMAD.MOV.U32 R13, RZ, RZ, R21 ;  /* 0x000000ffff0d7224 */ /* 0x001fe200078e0015 */
[----:B------:R-:W-:Y:S01]  /*02b0*/  ISETP.NE.AND P5, PT, R8, RZ, PT ;  /* 0x000000ff0800720c */ /* 0x000fe20003fa5270 */
[----:B---3--:R-:W-:Y:S02]  /*02c0*/  IMAD R19, R12, R15, RZ ;  /* 0x0000000f0c137224 */ /* 0x008fe400078e02ff */
[----:B------:R-:W-:Y:S01]  /*02d0*/  IMAD.MOV.U32 R12, RZ, RZ, R14 ;  /* 0x000000ffff0c7224 */ /* 0x000fe200078e000e */
[----:B------:R-:W-:Y:S02]  /*02e0*/  P2R R14, PR, RZ, 0x2 ;  /* 0x00000002ff0e7803 */ /* 0x000fe40000000000 */
[----:B------:R0:W-:Y:S01]  /*02f0*/  STS [R10], R19 ;  /* 0x000000130a007388 */ /* 0x0001e20000000800 */
[----:B------:R-:W-:Y:S01]  /*0300*/  P2R R14, PR, RZ, 0x40 ;  /* 0x00000040ff0e7803 */ /* 0x000fe20000000000 */
[----:B------:R-:W-:Y:S01]  /*0310*/  IMAD.WIDE R14, R17, 0x4, R6 ;  /* 0x00000004110e7825 */ /* 0x000fe200078e0206 */
[----:B------:R-:W-:Y:S01]  /*0320*/  BAR.SYNC.DEFER_BLOCKING 0x0 ;  /* 0x0000000000007b1d */ /* 0x000fe20000010000 */
[----:B------:R-:W-:-:S05]  /*0330*/  ISETP.GT.U32.AND P1, PT, R8, 0xf, PT ;  /* 0x0000000f0800780c */ /* 0x000fca0003f24070 */
[----:B------:R-:W-:Y:S08]  /*0340*/  @P0 BRA `(.L_x_2) ;  /* 0x0000000000080947 */ /* 0x000ff00003800000 */
[----:B0-----:R-:W0:Y:S04]  /*0350*/  LDS R19, [R10+0x200] ;  /* 0x000200000a137984 */ /* 0x001e280000000800 */
[----:B0-----:R1:W-:Y:S02]  /*0360*/  ATOMS.ADD RZ, [R10], R19 ;  /* 0x000000130aff738c */ /* 0x0013e40000000000 */
.L_x_2:
[----:B------:R-:W-:Y:S05]  /*0370*/  BSYNC.RECONVERGENT B0 ;  /* 0x0000000000007941 */ /* 0x000fea0003800200 */
.L_x_1:
[----:B------:R-:W-:Y:S01]  /*0380*/  BAR.SYNC.DEFER_BLOCKING 0x0 ;  /* 0x0000000000007b1d */ /* 0x000fe20000010000 */
[----:B------:R-:W-:-:S05]  /*0390*/  ISETP.GT.U32.AND P0, PT, R8, 0x3f, PT ;  /* 0x0000003f0800780c */ /* 0x000fca0003f04070 */
[----:B------:R-:W-:Y:S08]  /*03a0*/  BSSY.RECONVERGENT B0, `(.L_x_3) ;  /* 0x0000004000007945 */ /* 0x000ff00003800200 */
[----:B------:R-:W-:Y:S05]  /*03b0*/  @P0 BRA `(.L_x_4) ;  /* 0x0000000000080947 */ /* 0x000fea0003800000 */
[----:B01----:R-:W0:Y:S04]  /*03c0*/  LDS R19, [R10+0x100] ;  /* 0x000100000a137984 */ /* 0x003e280000000800 */
[----:B0-----:R3:W-:Y:S02]  /*03d0*/  ATOMS.ADD RZ, [R10], R19 ;  /* 0x000000130aff738c */ /* 0x0017e40000000000 */
.L_x_4:
[----:B------:R-:W-:Y:S05]  /*03e0*/  BSYNC.RECONVERGENT B0 ;  /* 0x0000000000007941 */ /* 0x000fea0003800200 */
.L_x_3:
[----:B------:R-:W-:Y:S06]  /*03f0*/  BAR.SYNC.DEFER_BLOCKING 0x0 ;  /* 0x0000000000007b1d */ /* 0x000fec0000010000 */
[----:B------:R-:W-:Y:S04]  /*0400*/  BSSY.RECONVERGENT B0, `(.L_x_5) ;  /* 0x0000004000007945 */ /* 0x000fe80003800200 */
[----:B------:R-:W-:Y:S05]  /*0410*/  @P6 BRA `(.L_x_6) ;  /* 0x0000000000086947 */ /* 0x000fea0003800000 */
[----:B01-3--:R-:W0:Y:S04]  /*0420*/  LDS R19, [R10+0x80] ;  /* 0x000080000a137984 */ /* 0x00be280000000800 */
[----:B0-----:R4:W-:Y:S02]  /*0430*/  ATOMS.ADD RZ, [R10], R19 ;  /* 0x000000130aff738c */ /* 0x0019e40000000000 */
.L_x_6:
[----:B------:R-:W-:Y:S05]  /*0440*/  BSYNC.RECONVERGENT B0 ;  /* 0x0000000000007941 */ /* 0x000fea0003800200 */
.L_x_5:
[----:B------:R-:W-:Y:S06]  /*0450*/  BAR.SYNC.DEFER_BLOCKING 0x0 ;  /* 0x0000000000007b1d */ /* 0x000fec0000010000 */
[----:B------:R-:W-:Y:S04]  /*0460*/  BSSY.RECONVERGENT B0, `(.L_x_7) ;  /* 0x0000004000007945 */ /* 0x000fe80003800200 */
[----:B------:R-:W-:Y:S05]  /*0470*/  @P1 BRA `(.L_x_8) ;  /* 0x0000000000081947 */ /* 0x000fea0003800000 */
[----:B01-34-:R-:W0:Y:S04]  /*0480*/  LDS R19, [R10+0x40] ;  /* 0x000040000a137984 */ /* 0x01be280000000800 */
[----:B0-----:R0:W-:Y:S02]  /*0490*/  ATOMS.ADD RZ, [R10], R19 ;  /* 0x000000130aff738c */ /* 0x0011e40000000000 */
.L_x_8:
[----:B------:R-:W-:Y:S05]  /*04a0*/  BSYNC.RECONVERGENT B0 ;  /* 0x0000000000007941 */ /* 0x000fea0003800200 */
.L_x_7:
[----:B------:R-:W-:Y:S06]  /*04b0*/  BAR.SYNC.DEFER_BLOCKING 0x0 ;  /* 0x0000000000007b1d */ /* 0x000fec0000010000 */
[----:B------:R-:W-:Y:S04]  /*04c0*/  BSSY.RECONVERGENT B0, `(.L_x_9) ;  /* 0x0000004000007945 */ /* 0x000fe80003800200 */
[----:B------:R-:W-:Y:S05]  /*04d0*/  @P2 BRA `(.L_x_10) ;  /* 0x0000000000082947 */ /* 0x000fea0003800000 */
[----:B01-34-:R-:W0:Y:S04]  /*04e0*/  LDS R19, [R10+0x20] ;  /* 0x000020000a137984 */ /* 0x01be280000000800 */
[----:B0-----:R0:W-:Y:S02]  /*04f0*/  ATOMS.ADD RZ, [R10], R19 ;  /* 0x000000130aff738c */ /* 0x0011e40000000000 */
.L_x_10:
[----:B------:R-:W-:Y:S05]  /*0500*/  BSYNC.RECONVERGENT B0 ;  /* 0x0000000000007941 */ /* 0x000fea0003800200 */
.L_x_9:
[----:B------:R-:W-:Y:S06]  /*0510*/  BAR.SYNC.DEFER_BLOCKING 0x0 ;  /* 0x0000000000007b1d */ /* 0x000fec0000010000 */
[----:B------:R-:W-:Y:S04]  /*0520*/  BSSY.RECONVERGENT B0, `(.L_x_11) ;  /* 0x0000004000007945 */ /* 0x000fe80003800200 */
[----:B------:R-:W-:Y:S05]  /*0530*/  @P3 BRA `(.L_x_12) ;  /* 0x0000000000083947 */ /* 0x000fea0003800000 */
[----:B01-34-:R-:W0:Y:S04]  /*0540*/  LDS R19, [R10+0x10] ;  /* 0x000010000a137984 */ /* 0x01be280000000800 */
[----:B0-----:R0:W-:Y:S02]  /*0550*/  ATOMS.ADD RZ, [R10], R19 ;  /* 0x000000130aff738c */ /* 0x0011e40000000000 */
.L_x_12:
[----:B------:R-:W-:Y:S05]  /*0560*/  BSYNC.RECONVERGENT B0 ;  /* 0x0000000000007941 */ /* 0x000fea0003800200 */
.L_x_11:
[----:B------:R-:W-:Y:S06]  /*0570*/  BAR.SYNC.DEFER_BLOCKING 0x0 ;  /* 0x0000000000007b1d */ /* 0x000fec0000010000 */
[----:B------:R-:W-:Y:S04]  /*0580*/  BSSY.RECONVERGENT B0, `(.L_x_13) ;  /* 0x0000004000007945 */ /* 0x000fe80003800200 */
[----:B------:R-:W-:Y:S05]  /*0590*/  @P4 BRA `(.L_x_14) ;  /* 0x0000000000084947 */ /* 0x000fea0003800000 */
[----:B01-34-:R-:W0:Y:S04]  /*05a0*/  LDS R19, [R10+0x8] ;  /* 0x000008000a137984 */ /* 0x01be280000000800 */
[----:B0-----:R0:W-:Y:S02]  /*05b0*/  ATOMS.ADD RZ, [R10], R19 ;  /* 0x000000130aff738c */ /* 0x0011e40000000000 */
.L_x_14:
[----:B------:R-:W-:Y:S05]  /*05c0*/  BSYNC.RECONVERGENT B0 ;  /* 0x0000000000007941 */ /* 0x000fea0003800200 */
.L_x_13:
[----:B------:R-:W-:Y:S06]  /*05d0*/  BAR.SYNC.DEFER_BLOCKING 0x0 ;  /* 0x0000000000007b1d */ /* 0x000fec0000010000 */
[----:B------:R-:W-:Y:S04]  /*05e0*/  BSSY.RECONVERGENT B0, `(.L_x_15) ;  /* 0x0000007000007945 */ /* 0x000fe80003800200 */
[----:B------:R-:W-:Y:S05]  /*05f0*/  @P5 BRA `(.L_x_16) ;  /* 0x0000000000145947 */ /* 0x000fea0003800000 */
[----:B------:R-:W5:Y:S01]  /*0600*/  S2UR UR5, SR_CgaCtaId ;  /* 0x00000000000579c3 */ /* 0x000f620000008800 */
[----:B------:R-:W-:Y:S02]  /*0610*/  UMOV UR4, 0x400 ;  /* 0x0000040000047882 */ /* 0x000fe40000000000 */
[----:B-----5:R-:W-:-:S09]  /*0620*/  ULEA UR4, UR5, UR4, 0x18 ;  /* 0x0000000405047291 */ /* 0x020fd2000f8ec0ff */
[----:B01-34-:R-:W0:Y:S04]  /*0630*/  LDS R19, [UR4+0x4] ;  /* 0x00000404ff137984 */ /* 0x01be280008000800 */
[----:B0-----:R0:W-:Y:S02]  /*0640*/  ATOMS.ADD RZ, [R10], R19 ;  /* 0x000000130aff738c */ /* 0x0011e40000000000 */
.L_x_16:
[----:B------:R-:W-:Y:S05]  /*0650*/  BSYNC.RECONVERGENT B0 ;  /* 0x0000000000007941 */ /* 0x000fea0003800200 */
.L_x_15:
[----:B------:R-:W-:Y:S06]  /*0660*/  BAR.SYNC.DEFER_BLOCKING 0x0 ;  /* 0x0000000000007b1d */ /* 0x000fec0000010000 */
[----:B------:R-:W-:Y:S04]  /*0670*/  BSSY.RECONVERGENT B0, `(.L_x_17) ;  /* 0x0000007000007945 */ /* 0x000fe80003800200 */
[----:B------:R-:W-:Y:S05]  /*0680*/  @P5 BRA `(.L_x_18) ;  /* 0x0000000000145947 */ /* 0x000fea0003800000 */
[----:B------:R-:W5:Y:S01]  /*0690*/  S2UR UR5, SR_CgaCtaId ;  /* 0x00000000000579c3 */ /* 0x000f620000008800 */
[----:B------:R-:W-:Y:S02]  /*06a0*/  UMOV UR4, 0x400 ;  /* 0x0000040000047882 */ /* 0x000fe40000000000 */
[----:B-----5:R-:W-:-:S09]  /*06b0*/  ULEA UR4, UR5, UR4, 0x18 ;  /* 0x0000000405047291 */ /* 0x020fd2000f8ec0ff */
[----:B01-34-:R-:W0:Y:S04]  /*06c0*/  LDS R19, [UR4] ;  /* 0x00000004ff137984 */ /* 0x01be280008000800 */
[----:B0-----:R0:W-:Y:S02]  /*06d0*/  REDG.E.ADD.STRONG.GPU desc[UR6][R12.64+-0x4], R19 ;  /* 0xfffffc130c00798e */ /* 0x0011e4000c12e106 */
.L_x_18:
[----:B------:R-:W-:Y:S05]  /*06e0*/  BSYNC.RECONVERGENT B0 ;  /* 0x0000000000007941 */ /* 0x000fea0003800200 */
.L_x_17:
[----:B------:R-:W5:Y:S04]  /*06f0*/  LDG.E R14, desc[UR6][R14.64] ;  /* 0x000000060e0e7981 */ /* 0x000f68000c1e1900 */
[----:B01-34-:R-:W5:Y:S01]  /*0700*/  LDG.E R19, desc[UR6][R2.64] ;  /* 0x0000000602137981 */ /* 0x01bf62000c1e1900 */
[----:B------:R-:W-:Y:S01]  /*0710*/  ISETP.GT.U32.AND P0, PT, R8, 0x7f, PT ;  /* 0x0000007f0800780c */ /* 0x000fe20003f04070 */
[----:B------:R-:W-:Y:S01]  /*0720*/  BSSY.RECONVERGENT B0, `(.L_x_19) ;  /* 0x0000007000007945 */ /* 0x000fe20003800200 */
[----:B-----5:R-:W-:-:S05]  /*0730*/  IMAD R19, R14, R19, RZ ;  /* 0x000000130e137224 */ /* 0x020fca00078e02ff */
[----:B------:R0:W-:Y:S01]  /*0740*/  STS [R10], R19 ;  /* 0x000000130a007388 */ /* 0x0001e20000000800 */
[----:B------:R-:W-:Y:S06]  /*0750*/  BAR.SYNC.DEFER_BLOCKING 0x0 ;  /* 0x0000000000007b1d */ /* 0x000fec0000010000 */
[----:B------:R-:W-:Y:S05]  /*0760*/  @P0 BRA `(.L_x_20) ;  /* 0x0000000000080947 */ /* 0x000fea0003800000 */
[----:B------:R-:W1:Y:S04]  /*0770*/  LDS R15, [R10+0x200] ;  /* 0x000200000a0f7984 */ /* 0x000e680000000800 */
[----:B-1----:R1:W-:Y:S02]  /*0780*/  ATOMS.ADD RZ, [R10], R15 ;  /* 0x0000000f0aff738c */ /* 0x0023e40000000000 */
.L_x_20:
[----:B------:R-:W-:Y:S05]  /*0790*/  BSYNC.RECONVERGENT B0 ;  /* 0x0000000000007941 */ /* 0x000fea0003800200 */
.L_x_19:
[----:B------:R-:W-:Y:S01]  /*07a0*/  BAR.SYNC.DEFER_BLOCKING 0x0 ;  /* 0x0000000000007b1d */ /* 0x000fe20000010000 */
[----:B------:R-:W-:-:S05]  /*07b0*/  ISETP.GT.U32.AND P6, PT, R8, 0x3f, PT ;  /* 0x0000003f0800780c */ /* 0x000fca0003fc4070 */
[----:B------:R-:W-:Y:S08]  /*07c0*/  BSSY.RECONVERGENT B0, `(.L_x_21) ;  /* 0x0000004000007945 */ /* 0x000ff00003800200 */
[----:B------:R-:W-:Y:S05]  /*07d0*/  @P6 BRA `(.L_x_22) ;  /* 0x0000000000086947 */ /* 0x000fea0003800000 */
[----:B-1----:R-:W1:Y:S04]  /*07e0*/  LDS R15, [R10+0x100] ;  /* 0x000100000a0f7984 */ /* 0x002e680000000800 */
[----:B-1----:R3:W-:Y:S02]  /*07f0*/  ATOMS.ADD RZ, [R10], R15 ;  /* 0x0000000f0aff738c */ /* 0x0027e40000000000 */
.L_x_22:
[----:B------:R-:W-:Y:S05]  /*0800*/  BSYNC.RECONVERGENT B0 ;  /* 0x0000000000007941 */ /* 0x000fea0003800200 */
.L_x_21:
[----:B------:R-:W-:Y:S01]  /*0810*/  BAR.SYNC.DEFER_BLOCKING 0x0 ;  /* 0x0000000000007b1d */ /* 0x000fe20000010000 */
[----:B------:R-:W-:-:S05]  /*0820*/  ISETP.GT.U32.AND P6, PT, R8, 0x1f, PT ;  /* 0x0000001f0800780c */ /* 0x000fca0003fc4070 */
[----:B------:R-:W-:Y:S08]  /*0830*/  BSSY.RECONVERGENT B0, `(.L_x_23) ;  /* 0x0000004000007945 */ /* 0x000ff00003800200 */
[----:B------:R-:W-:Y:S05]  /*0840*/  @P6 BRA `(.L_x_24) ;  /* 0x0000000000086947 */ /* 0x000fea0003800000 */
[----:B-1-3--:R-:W1:Y:S04]  /*0850*/  LDS R15, [R10+0x80] ;  /* 0x000080000a0f7984 */ /* 0x00ae680000000800 */
[----:B-1----:R4:W-:Y:S02]  /*0860*/  ATOMS.ADD RZ, [R10], R15 ;  /* 0x0000000f0aff738c */ /* 0x0029e40000000000 */
.L_x_24:
[----:B------:R-:W-:Y:S05]  /*0870*/  BSYNC.RECONVERGENT B0 ;  /* 0x0000000000007941 */ /* 0x000fea0003800200 */
.L_x_23:
[----:B------:R-:W-:Y:S06]  /*0880*/  BAR.SYNC.DEFER_BLOCKING 0x0 ;  /* 0x0000000000007b1d */ /* 0x000fec0000010000 */
[----:B------:R-:W-:Y:S04]  /*0890*/  BSSY.RECONVERGENT B0, `(.L_x_25) ;  /* 0x0000004000007945 */ /* 0x000fe80003800200 */
[----:B------:R-:W-:Y:S05]  /*08a0*/  @P1 BRA `(.L_x_26) ;  /* 0x0000000000081947 */ /* 0x000fea0003800000 */
[----:B-1-34-:R-:W1:Y:S04]  /*08b0*/  LDS R15, [R10+0x40] ;  /* 0x000040000a0f7984 */ /* 0x01ae680000000800 */
[----:B-1----:R1:W-:Y:S02]  /*08c0*/  ATOMS.ADD RZ, [R10], R15 ;  /* 0x0000000f0aff738c */ /* 0x0023e40000000000 */
.L_x_26:
[----:B------:R-:W-:Y:S05]  /*08d0*/  BSYNC.RECONVERGENT B0 ;  /* 0x0000000000007941 */ /* 0x000fea0003800200 */
.L_x_25:
[----:B------:R-:W-:Y:S06]  /*08e0*/  BAR.SYNC.DEFER_BLOCKING 0x0 ;  /* 0x0000000000007b1d */ /* 0x000fec0000010000 */
[----:B------:R-:W-:Y:S04]  /*08f0*/  BSSY.RECONVERGENT B0, `(.L_x_27) ;  /* 0x0000004000007945 */ /* 0x000fe80003800200 */
[----:B------:R-:W-:Y:S05]  /*0900*/  @P2 BRA `(.L_x_28) ;  /* 0x0000000000082947 */ /* 0x000fea0003800000 */
[----:B-1-34-:R-:W1:Y:S04]  /*0910*/  LDS R15, [R10+0x20] ;  /* 0x000020000a0f7984 */ /* 0x01ae680000000800 */
[----:B-1----:R1:W-:Y:S02]  /*0920*/  ATOMS.ADD RZ, [R10], R15 ;  /* 0x0000000f0aff738c */ /* 0x0023e40000000000 */
.L_x_28:
[----:B------:R-:W-:Y:S05]  /*0930*/  BSYNC.RECONVERGENT B0 ;  /* 0x0000000000007941 */ /* 0x000fea0003800200 */
.L_x_27:
[----:B------:R-:W-:Y:S06]  /*0940*/  BAR.SYNC.DEFER_BLOCKING 0x0 ;  /* 0x0000000000007b1d */ /* 0x000fec0000010000 */
[----:B------:R-:W-:Y:S04]  /*0950*/  BSSY.RECONVERGENT B0, `(.L_x_29) ;  /* 0x0000004000007945 */ /* 0x000fe80003800200 */
[----:B------:R-:W-:Y:S05]  /*0960*/  @P3 BRA `(.L_x_30) ;  /* 0x0000000000083947 */ /* 0x000fea0003800000 */
[----:B-1-34-:R-:W1:Y:S04]  /*0970*/  LDS R15, [R10+0x10] ;  /* 0x000010000a0f7984 */ /* 0x01ae680000000800 */
[----:B-1----:R1:W-:Y:S02]  /*0980*/  ATOMS.ADD RZ, [R10], R15 ;  /* 0x0000000f0aff738c */ /* 0x0023e40000000000 */
.L_x_30:
[----:B------:R-:W-:Y:S05]  /*0990*/  BSYNC.RECONVERGENT B0 ;  /* 0x0000000000007941 */ /* 0x000fea0003800200 */
.L_x_29:
[----:B------:R-:W-:Y:S06]  /*09a0*/  BAR.SYNC.DEFER_BLOCKING 0x0 ;  /* 0x0000000000007b1d */ /* 0x000fec0000010000 */
[----:B------:R-:W-:Y:S04]  /*09b0*/  BSSY.RECONVERGENT B0, `(.L_x_31) ;  /* 0x0000004000007945 */ /* 0x000fe80003800200 */
[----:B------:R-:W-:Y:S05]  /*09c0*/  @P4 BRA `(.L_x_32) ;  /* 0x0000000000084947 */ /* 0x000fea0003800000 */
[----:B-1-34-:R-:W1:Y:S04]  /*09d0*/  LDS R15, [R10+0x8] ;  /* 0x000008000a0f7984 */ /* 0x01ae680000000800 */
[----:B-1----:R1:W-:Y:S02]  /*09e0*/  ATOMS.ADD RZ, [R10], R15 ;  /* 0x0000000f0aff738c */ /* 0x0023e40000000000 */
.L_x_32:
[----:B------:R-:W-:Y:S05]  /*09f0*/  BSYNC.RECONVERGENT B0 ;  /* 0x0000000000007941 */ /* 0x000fea0003800200 */
.L_x_31:
[----:B------:R-:W-:Y:S06]  /*0a00*/  BAR.SYNC.DEFER_BLOCKING 0x0 ;  /* 0x0000000000007b1d */ /* 0x000fec0000010000 */
[----:B------:R-:W-:Y:S04]  /*0a10*/  BSSY.RECONVERGENT B0, `(.L_x_33) ;  /* 0x0000007000007945 */ /* 0x000fe80003800200 */
[----:B------:R-:W-:Y:S05]  /*0a20*/  @P5 BRA `(.L_x_34) ;  /* 0x0000000000145947 */ /* 0x000fea0003800000 */
[----:B------:R-:W5:Y:S01]  /*0a30*/  S2UR UR5, SR_CgaCtaId ;  /* 0x00000000000579c3 */ /* 0x000f620000008800 */
[----:B------:R-:W-:Y:S02]  /*0a40*/  UMOV UR4, 0x400 ;  /* 0x0000040000047882 */ /* 0x000fe40000000000 */
[----:B-----5:R-:W-:-:S09]  /*0a50*/  ULEA UR4, UR5, UR4, 0x18 ;  /* 0x0000000405047291 */ /* 0x020fd2000f8ec0ff */
[----:B-1-34-:R-:W1:Y:S04]  /*0a60*/  LDS R15, [UR4+0x4] ;  /* 0x00000404ff0f7984 */ /* 0x01ae680008000800 */
[----:B-1----:R1:W-:Y:S02]  /*0a70*/  ATOMS.ADD RZ, [R10], R15 ;  /* 0x0000000f0aff738c */ /* 0x0023e40000000000 */
.L_x_34:
[----:B------:R-:W-:Y:S05]  /*0a80*/  BSYNC.RECONVERGENT B0 ;  /* 0x0000000000007941 */ /* 0x000fea0003800200 */
.L_x_33:
[----:B------:R-:W-:Y:S01]  /*0a90*/  VIADD R16, R16, 0x2 ;  /* 0x0000000210107836 */ /* 0x000fe20000000000 */
[----:B------:R-:W-:Y:S04]  /*0aa0*/  BAR.SYNC.DEFER_BLOCKING 0x0 ;  /* 0x0000000000007b1d */ /* 0x000fe80000010000 */
[----:B------:R-:W-:Y:S02]  /*0ab0*/  ISETP.NE.AND P2, PT, R16, RZ, PT ;  /* 0x000000ff1000720c */ /* 0x000fe40003f45270 */
[----:B------:R-:W-:Y:S04]  /*0ac0*/  BSSY.RECONVERGENT B0, `(.L_x_35) ;  /* 0x0000007000007945 */ /* 0x000fe80003800200 */
[----:B------:R-:W-:Y:S07]  /*0ad0*/  @P5 BRA `(.L_x_36) ;  /* 0x0000000000145947 */ /* 0x000fee0003800000 */
[----:B------:R-:W5:Y:S01]  /*0ae0*/  S2UR UR5, SR_CgaCtaId ;  /* 0x00000000000579c3 */ /* 0x000f620000008800 */
[----:B------:R-:W-:Y:S02]  /*0af0*/  UMOV UR4, 0x400 ;  /* 0x0000040000047882 */ /* 0x000fe40000000000 */
[----:B-----5:R-:W-:-:S09]  /*0b00*/  ULEA UR4, UR5, UR4, 0x18 ;  /* 0x0000000405047291 */ /* 0x020fd2000f8ec0ff */
[----:B-1-34-:R-:W1:Y:S04]  /*0b10*/  LDS R15, [UR4] ;  /* 0x00000004ff0f7984 */ /* 0x01ae680008000800 */
[----:B-1----:R1:W-:Y:S02]  /*0b20*/  REDG.E.ADD.STRONG.GPU desc[UR6][R12.64], R15 ;  /* 0x0000000f0c00798e */ /* 0x0023e4000c12e106 */
.L_x_36:
[----:B------:R-:W-:Y:S05]  /*0b30*/  BSYNC.RECONVERGENT B0 ;  /* 0x0000000000007941 */ /* 0x000fea0003800200 */
.L_x_35:
[----:B------:R-:W-:Y:S01]  /*0b40*/  IADD3 R14, P1, PT, R12, 0x8, RZ ;  /* 0x000000080c0e7810 */ /* 0x000fe20007f3e0ff */
[----:B-12---:R-:W-:-:S04]  /*0b50*/  IMAD.MOV.U32 R12, RZ, RZ, R11 ;  /* 0x000000ffff0c7224 */ /* 0x006fc800078e000b */
[----:B------:R-:W-:Y:S02]  /*0b60*/  IMAD.X R21, RZ, RZ, R13, P1 ;  /* 0x000000ffff157224 */ /* 0x000fe400008e060d */
[----:B------:R-:W-:Y:S01]  /*0b70*/  IMAD R17, R12, 0x2, R17 ;  /* 0x000000020c117824 */ /* 0x000fe200078e0211 */
[----:B------:R-:W-:Y:S06]  /*0b80*/  @P2 BRA `(.L_x_37) ;  /* 0xfffffff400a02947 */ /* 0x000fec000383ffff */
.L_x_0:
[----:B------:R-:W-:-:S04]  /*0b90*/  LOP3.LUT R4, R12, 0x1, RZ, 0xc0, !PT ;  /* 0x000000010c047812 */ /* 0x000fc800078ec0ff */
[----:B------:R-:W-:-:S13]  /*0ba0*/  ISETP.NE.U32.AND P0, PT, R4, 0x1, PT ;  /* 0x000000010400780c */ /* 0x000fda0003f05070 */
[----:B------:R-:W-:Y:S05]  /*0bb0*/  @P0 EXIT ;  /* 0x000000000000094d */ /* 0x000fea0003800000 */
[----:B------:R-:W1:Y:S01]  /*0bc0*/  LDC.64 R4, c[0x0][0x380] ;  /* 0x0000e000ff047b82 */ /* 0x000e620000000a00 */
[----:B------:R-:W-:Y:S01]  /*0bd0*/  IMAD R9, R0, R12, R9 ;  /* 0x0000000c00097224 */ /* 0x000fe200078e0209 */
[----:B------:R2:W5:Y:S03]  /*0be0*/  LDG.E R3, desc[UR6][R2.64] ;  /* 0x0000000602037981 */ /* 0x000566000c1e1900 */
[----:B-1----:R-:W-:-:S06]  /*0bf0*/  IMAD.WIDE R4, R9, 0x4, R4 ;  /* 0x0000000409047825 */ /* 0x002fcc00078e0204 */
[----:B------:R-:W5:Y:S01]  /*0c00*/  LDG.E R4, desc[UR6][R4.64] ;  /* 0x0000000604047981 */ /* 0x000f62000c1e1900 */
[C---:B------:R-:W-:Y:S02]  /*0c10*/  ISETP.GT.U32.AND P6, PT, R8.reuse, 0x7f, PT ;  /* 0x0000007f0800780c */ /* 0x040fe40003fc4070 */
[C---:B------:R-:W-:Y:S01]  /*0c20*/  ISETP.GT.U32.AND P2, PT, R8.reuse, 0x3f, PT ;  /* 0x0000003f0800780c */ /* 0x040fe20003f44070 */
[----:B------:R-:W-:Y:S01]  /*0c30*/  BSSY.RECONVERGENT B0, `(.L_x_38) ;  /* 0x000000e000007945 */ /* 0x000fe20003800200 */
[C---:B------:R-:W-:Y:S02]  /*0c40*/  ISETP.GT.U32.AND P0, PT, R8.reuse, 0x1f, PT ;  /* 0x0000001f0800780c */ /* 0x040fe40003f04070 */
[----:B--2---:R-:W-:Y:S02]  /*0c50*/  P2R R2, PR, RZ, 0x4 ;  /* 0x00000004ff027803 */ /* 0x004fe40000000000 */
[C---:B------:R-:W-:Y:S02]  /*0c60*/  ISETP.GT.U32.AND P1, PT, R8.reuse, 0xf, PT ;  /* 0x0000000f0800780c */ /* 0x040fe40003f24070 */
[----:B------:R-:W-:-:S02]  /*0c70*/  ISETP.GT.U32.AND P2, PT, R8, 0x7, PT ;  /* 0x000000070800780c */ /* 0x000fc40003f44070 */
[C---:B------:R-:W-:Y:S02]  /*0c80*/  ISETP.GT.U32.AND P3, PT, R8.reuse, 0x3, PT ;  /* 0x000000030800780c */ /* 0x040fe40003f64070 */
[C---:B------:R-:W-:Y:S02]  /*0c90*/  ISETP.GT.U32.AND P4, PT, R8.reuse, 0x1, PT ;  /* 0x000000010800780c */ /* 0x040fe40003f84070 */
[----:B------:R-:W-:Y:S01]  /*0ca0*/  ISETP.NE.AND P5, PT, R8, RZ, PT ;  /* 0x000000ff0800720c */ /* 0x000fe20003fa5270 */
[----:B-----5:R-:W-:-:S05]  /*0cb0*/  IMAD R7, R4, R3, RZ ;  /* 0x0000000304077224 */ /* 0x020fca00078e02ff */
[----:B------:R1:W-:Y:S01]  /*0cc0*/  STS [R10], R7 ;  /* 0x000000070a007388 */ /* 0x0003e20000000800 */
[----:B------:R-:W-:Y:S06]  /*0cd0*/  BAR.SYNC.DEFER_BLOCKING 0x0 ;  /* 0x0000000000007b1d */ /* 0x000fec0000010000 */
[----:B------:R-:W-:Y:S05]  /*0ce0*/  @P6 BRA `(.L_x_39) ;  /* 0x0000000000086947 */ /* 0x000fea0003800000 */
[----:B------:R-:W2:Y:S04]  /*0cf0*/  LDS R3, [R10+0x200] ;  /* 0x000200000a037984 */ /* 0x000ea80000000800 */
[----:B--2---:R2:W-:Y:S02]  /*0d00*/  ATOMS.ADD RZ, [R10], R3 ;  /* 0x000000030aff738c */ /* 0x0045e40000000000 */
.L_x_39:
[----:B------:R-:W-:Y:S05]  /*0d10*/  BSYNC.RECONVERGENT B0 ;  /* 0x0000000000007941 */ /* 0x000fea0003800200 */
.L_x_38:
[----:B------:R-:W-:Y:S01]  /*0d20*/  BAR.SYNC.DEFER_BLOCKING 0x0 ;  /* 0x0000000000007b1d */ /* 0x000fe20000010000 */
[----:B------:R-:W-:-:S05]  /*0d30*/  ISETP.GT.U32.AND P6, PT, R8, 0x3f, PT ;  /* 0x0000003f0800780c */ /* 0x000fca0003fc4070 */
[----:B------:R-:W-:Y:S08]  /*0d40*/  BSSY.RECONVERGENT B0, `(.L_x_40) ;  /* 0x0000004000007945 */ /* 0x000ff00003800200 */
[----:B------:R-:W-:Y:S05]  /*0d50*/  @P6 BRA `(.L_x_41) ;  /* 0x0000000000086947 */ /* 0x000fea0003800000 */
[----:B--2---:R-:W2:Y:S04]  /*0d60*/  LDS R3, [R10+0x100] ;  /* 0x000100000a037984 */ /* 0x004ea80000000800 */
[----:B--2---:R2:W-:Y:S02]  /*0d70*/  ATOMS.ADD RZ, [R10], R3 ;  /* 0x000000030aff738c */ /* 0x0045e40000000000 */
.L_x_41:
[----:B------:R-:W-:Y:S05]  /*0d80*/  BSYNC.RECONVERGENT B0 ;  /* 0x0000000000007941 */ /* 0x000fea0003800200 */
.L_x_40:
[----:B------:R-:W-:Y:S06]  /*0d90*/  BAR.SYNC.DEFER_BLOCKING 0x0 ;  /* 0x0000000000007b1d */ /* 0x000fec0000010000 */
[----:B------:R-:W-:Y:S04]  /*0da0*/  BSSY.RECONVERGENT B0, `(.L_x_42) ;  /* 0x0000004000007945 */ /* 0x000fe80003800200 */
[----:B------:R-:W-:Y:S05]  /*0db0*/  @P0 BRA `(.L_x_43) ;  /* 0x0000000000080947 */ /* 0x000fea0003800000 */
[----:B--2---:R-:W2:Y:S04]  /*0dc0*/  LDS R3, [R10+0x80] ;  /* 0x000080000a037984 */ /* 0x004ea80000000800 */
[----:B--2---:R2:W-:Y:S02]  /*0dd0*/  ATOMS.ADD RZ, [R10], R3 ;  /* 0x000000030aff738c */ /* 0x0045e40000000000 */
.L_x_43:
[----:B------:R-:W-:Y:S05]  /*0de0*/  BSYNC.RECONVERGENT B0 ;  /* 0x0000000000007941 */ /* 0x000fea0003800200 */
.L_x_42:
[----:B------:R-:W-:Y:S06]  /*0df0*/  BAR.SYNC.DEFER_BLOCKING 0x0 ;  /* 0x0000000000007b1d */ /* 0x000fec0000010000 */
[----:B------:R-:W-:Y:S04]  /*0e00*/  BSSY.RECONVERGENT B0, `(.L_x_44) ;  /* 0x0000004000007945 */ /* 0x000fe80003800200 */
[----:B------:R-:W-:Y:S05]  /*0e10*/  @P1 BRA `(.L_x_45) ;  /* 0x0000000000081947 */ /* 0x000fea0003800000 */
[----:B--2---:R-:W2:Y:S04]  /*0e20*/  LDS R3, [R10+0x40] ;  /* 0x000040000a037984 */ /* 0x004ea80000000800 */
[----:B--2---:R2:W-:Y:S02]  /*0e30*/  ATOMS.ADD RZ, [R10], R3 ;  /* 0x000000030aff738c */ /* 0x0045e40000000000 */
.L_x_45:
[----:B------:R-:W-:Y:S05]  /*0e40*/  BSYNC.RECONVERGENT B0 ;  /* 0x0000000000007941 */ /* 0x000fea0003800200 */
.L_x_44:
[----:B------:R-:W-:Y:S06]  /*0e50*/  BAR.SYNC.DEFER_BLOCKING 0x0 ;  /* 0x0000000000007b1d */ /* 0x000fec0000010000 */
[----:B------:R-:W-:Y:S04]  /*0e60*/  BSSY.RECONVERGENT B0, `(.L_x_46) ;  /* 0x0000004000007945 */ /* 0x000fe80003800200 */
[----:B------:R-:W-:Y:S05]  /*0e70*/  @P2 BRA `(.L_x_47) ;  /* 0x0000000000082947 */ /* 0x000fea0003800000 */
[----:B--2---:R-:W2:Y:S04]  /*0e80*/  LDS R3, [R10+0x20] ;  /* 0x000020000a037984 */ /* 0x004ea80000000800 */
[----:B--2---:R2:W-:Y:S02]  /*0e90*/  ATOMS.ADD RZ, [R10], R3 ;  /* 0x000000030aff738c */ /* 0x0045e40000000000 */
.L_x_47:
[----:B------:R-:W-:Y:S05]  /*0ea0*/  BSYNC.RECONVERGENT B0 ;  /* 0x0000000000007941 */ /* 0x000fea0003800200 */
.L_x_46:
[----:B------:R-:W-:Y:S06]  /*0eb0*/  BAR.SYNC.DEFER_BLOCKING 0x0 ;  /* 0x0000000000007b1d */ /* 0x000fec0000010000 */
[----:B------:R-:W-:Y:S04]  /*0ec0*/  BSSY.RECONVERGENT B0, `(.L_x_48) ;  /* 0x0000004000007945 */ /* 0x000fe80003800200 */
[----:B------:R-:W-:Y:S05]  /*0ed0*/  @P3 BRA `(.L_x_49) ;  /* 0x0000000000083947 */ /* 0x000fea0003800000 */
[----:B--2---:R-:W2:Y:S04]  /*0ee0*/  LDS R3, [R10+0x10] ;  /* 0x000010000a037984 */ /* 0x004ea80000000800 */
[----:B--2---:R2:W-:Y:S02]  /*0ef0*/  ATOMS.ADD RZ, [R10], R3 ;  /* 0x000000030aff738c */ /* 0x0045e40000000000 */
.L_x_49:
[----:B------:R-:W-:Y:S05]  /*0f00*/  BSYNC.RECONVERGENT B0 ;  /* 0x0000000000007941 */ /* 0x000fea0003800200 */
.L_x_48:
[----:B------:R-:W-:Y:S06]  /*0f10*/  BAR.SYNC.DEFER_BLOCKING 0x0 ;  /* 0x0000000000007b1d */ /* 0x000fec0000010000 */
[----:B------:R-:W-:Y:S04]  /*0f20*/  BSSY.RECONVERGENT B0, `(.L_x_50) ;  /* 0x0000004000007945 */ /* 0x000fe80003800200 */
[----:B------:R-:W-:Y:S05]  /*0f30*/  @P4 BRA `(.L_x_51) ;  /* 0x0000000000084947 */ /* 0x000fea0003800000 */
[----:B--2---:R-:W2:Y:S04]  /*0f40*/  LDS R3, [R10+0x8] ;  /* 0x000008000a037984 */ /* 0x004ea80000000800 */
[----:B--2---:R2:W-:Y:S02]  /*0f50*/  ATOMS.ADD RZ, [R10], R3 ;  /* 0x000000030aff738c */ /* 0x0045e40000000000 */
.L_x_51:
[----:B------:R-:W-:Y:S05]  /*0f60*/  BSYNC.RECONVERGENT B0 ;  /* 0x0000000000007941 */ /* 0x000fea0003800200 */
.L_x_50:
[----:B------:R-:W-:Y:S06]  /*0f70*/  BAR.SYNC.DEFER_BLOCKING 0x0 ;  /* 0x0000000000007b1d */ /* 0x000fec0000010000 */
[----:B------:R-:W-:Y:S04]  /*0f80*/  BSSY.RECONVERGENT B0, `(.L_x_52) ;  /* 0x0000007000007945 */ /* 0x000fe80003800200 */
[----:B------:R-:W-:Y:S05]  /*0f90*/  @P5 BRA `(.L_x_53) ;  /* 0x0000000000145947 */ /* 0x000fea0003800000 */
[----:B------:R-:W5:Y:S01]  /*0fa0*/  S2UR UR5, SR_CgaCtaId ;  /* 0x00000000000579c3 */ /* 0x000f620000008800 */
[----:B------:R-:W-:Y:S02]  /*0fb0*/  UMOV UR4, 0x400 ;  /* 0x0000040000047882 */ /* 0x000fe40000000000 */
[----:B-----5:R-:W-:-:S09]  /*0fc0*/  ULEA UR4, UR5, UR4, 0x18 ;  /* 0x0000000405047291 */ /* 0x020fd2000f8ec0ff */
[----:B--2---:R-:W2:Y:S04]  /*0fd0*/  LDS R3, [UR4+0x4] ;  /* 0x00000404ff037984 */ /* 0x004ea80008000800 */
[----:B--2---:R2:W-:Y:S02]  /*0fe0*/  ATOMS.ADD RZ, [R10], R3 ;  /* 0x000000030aff738c */ /* 0x0045e40000000000 */
.L_x_53:
[----:B------:R-:W-:Y:S05]  /*0ff0*/  BSYNC.RECONVERGENT B0 ;  /* 0x0000000000007941 */ /* 0x000fea0003800200 */
.L_x_52:
[----:B------:R-:W-:Y:S06]  /*1000*/  BAR.SYNC.DEFER_BLOCKING 0x0 ;  /* 0x0000000000007b1d */ /* 0x000fec0000010000 */
[----:B------:R-:W-:Y:S05]  /*1010*/  @P5 EXIT ;  /* 0x000000000000594d */ /* 0x000fea0003800000 */
[----:B------:R-:W5:Y:S01]  /*1020*/  S2UR UR5, SR_CgaCtaId ;  /* 0x00000000000579c3 */ /* 0x000f620000008800 */
[----:B------:R-:W-:-:S07]  /*1030*/  UMOV UR4, 0x400 ;  /* 0x0000040000047882 */ /* 0x000fce0000000000 */
[----:B--2---:R-:W2:Y:S01]  /*1040*/  LDC.64 R2, c[0x0][0x390] ;  /* 0x0000e400ff027b82 */ /* 0x004ea20000000a00 */
[----:B-----5:R-:W-:Y:S01]  /*1050*/  ULEA UR4, UR5, UR4, 0x18 ;  /* 0x0000000405047291 */ /* 0x020fe2000f8ec0ff */
[----:B--2---:R-:W-:-:S08]  /*1060*/  IMAD.WIDE.U32 R2, R0, 0x4, R2 ;  /* 0x0000000400027825 */ /* 0x004fd000078e0002 */
[----:B------:R-:W2:Y:S04]  /*1070*/  LDS R5, [UR4] ;  /* 0x00000004ff057984 */ /* 0x000ea80008000800 */
[----:B--2---:R-:W-:Y:S01]  /*1080*/  REDG.E.ADD.STRONG.GPU desc[UR6][R2.64], R5 ;  /* 0x000000050200798e */ /* 0x004fe2000c12e106 */
[----:B------:R-:W-:Y:S05]  /*1090*/  EXIT ;  /* 0x000000000000794d */ /* 0x000fea0003800000 */
.L_x_54:
[----:B------:R-:W-:-:S00]  /*10a0*/  BRA `(.L_x_54) ;  /* 0xfffffffc00fc7947 */ /* 0x000fc0000383ffff */
[----:B------:R-:W-:-:S00]  /*10b0*/  NOP ;  /* 0x0000000000007918 */ /* 0x000fc00000000000 */
        /* <DEDUP_REMOVED lines=12> */
.L_x_69:


//--------------------- .text._Z7kernelbPiS_S_i   --------------------------
	.section	.text._Z7kernelbPiS_S_i,"ax",@progbits
	.align	128
        .global         _Z7kernelbPiS_S_i
        .type           _Z7kernelbPiS_S_i,@function
        .size           _Z7kernelbPiS_S_i,(.L_x_70 - _Z7kernelbPiS_S_i)
        .other          _Z7kernelbPiS_S_i,@"STO_CUDA_ENTRY STV_DEFAULT"
_Z7kernelbPiS_S_i:
.text._Z7kernelbPiS_S_i:
[----:B------:R-:W-:Y:S01]  /*0000*/  LDC R1, c[0x0][0x37c] ;  /* 0x0000df00ff017b82 */ /* 0x000fe20000000800 */
[----:B------:R-:W0:Y:S07]  /*0010*/  S2R R0, SR_TID.X ;  /* 0x0000000000007919 */ /* 0x000e2e0000002100 */
[----:B------:R-:W0:Y:S01]  /*0020*/  S2UR UR4, SR_CTAID.X ;  /* 0x00000000000479c3 */ /* 0x000e220000002500 */
[----:B------:R-:W1:Y:S07]  /*0030*/  LDCU UR16, c[0x0][0x398] ;  /* 0x00007300ff1077ac */ /* 0x000e6e0008000800 */
[----:B------:R-:W0:Y:S02]  /*0040*/  LDC R3, c[0x0][0x360] ;  /* 0x0000d800ff037b82 */ /* 0x000e240000000800 */
[----:B0-----:R-:W-:-:S05]  /*0050*/  IMAD R0, R3, UR4, R0 ;  /* 0x0000000403007c24 */ /* 0x001fca000f8e0200 */
[----:B-1----:R-:W-:-:S13]  /*0060*/  ISETP.GE.AND P0, PT, R0, UR16, PT ;  /* 0x0000001000007c0c */ /* 0x002fda000bf06270 */
[----:B------:R-:W-:Y:S05]  /*0070*/  @P0 EXIT ;  /* 0x000000000000094d */ /* 0x000fea0003800000 */
[----:B------:R-:W-:Y:S01]  /*0080*/  UISETP.GE.AND UP0, UPT, UR16, 0x1, UPT ;  /* 0x000000011000788c */ /* 0x000fe2000bf06270 */
[----:B------:R-:W-:Y:S01]  /*0090*/  HFMA2 R15, -RZ, RZ, 0, 0 ;  /* 0x00000000ff0f7431 */ /* 0x000fe200000001ff */
[----:B------:R-:W0:Y:S07]  /*00a0*/  LDCU.64 UR14, c[0x0][0x358] ;  /* 0x00006b00ff0e77ac */ /* 0x000e2e0008000a00 */
[----:B------:R-:W-:Y:S05]  /*00b0*/  BRA.U !UP0, `(.L_x_55) ;  /* 0x0000000908647547 */ /* 0x000fea000b800000 */
[----:B------:R-:W-:Y:S02]  /*00c0*/  UISETP.GE.U32.AND UP1, UPT, UR16, 0x10, UPT ;  /* 0x000000101000788c */ /* 0x000fe4000bf26070 */
[----:B------:R-:W-:Y:S01]  /*00d0*/  IMAD R7, R0, UR16, RZ ;  /* 0x0000001000077c24 */ /* 0x000fe2000f8e02ff */
[----:B------:R-:W-:Y:S01]  /*00e0*/  ULOP3.LUT UR12, UR16, 0xf, URZ, 0xc0, !UPT ;  /* 0x0000000f100c7892 */ /* 0x000fe2000f8ec0ff */
[----:B------:R-:W-:Y:S02]  /*00f0*/  MOV R8, RZ ;  /* 0x000000ff00087202 */ /* 0x000fe40000000f00 */
[----:B------:R-:W-:Y:S01]  /*0100*/  MOV R15, RZ ;  /* 0x000000ff000f7202 */ /* 0x000fe20000000f00 */
[----:B------:R-:W-:Y:S02]  /*0110*/  UISETP.NE.AND UP0, UPT, UR12, URZ, UPT ;  /* 0x000000ff0c00728c */ /* 0x000fe4000bf05270 */
[----:B------:R-:W-:Y:S09]  /*0120*/  BRA.U !UP1, `(.L_x_56) ;  /* 0x0000000509147547 */ /* 0x000ff2000b800000 */
[----:B------:R-:W1:Y:S01]  /*0130*/  LDCU.128 UR8, c[0x0][0x380] ;  /* 0x00007000ff0877ac */ /* 0x000e620008000c00 */
[----:B------:R-:W-:Y:S02]  /*0140*/  MOV R15, RZ ;  /* 0x000000ff000f7202 */ /* 0x000fe40000000f00 */
[----:B------:R-:W-:Y:S01]  /*0150*/  MOV R6, R7 ;  /* 0x0000000700067202 */ /* 0x000fe20000000f00 */
[----:B------:R-:W-:-:S06]  /*0160*/  ULOP3.LUT UR13, UR16, 0x7ffffff0, URZ, 0xc0, !UPT ;  /* 0x7ffffff0100d7892 */ /* 0x000fcc000f8ec0ff */
[----:B------:R-:W-:Y:S01]  /*0170*/  MOV R8, UR13 ;  /* 0x0000000d00087c02 */ /* 0x000fe20008000f00 */
[----:B-1----:R-:W-:Y:S02]  /*0180*/  UIADD3 UR4, UP2, UPT, UR10, 0x20, URZ ;  /* 0x000000200a047890 */ /* 0x002fe4000ff5e0ff */
[----:B------:R-:W-:Y:S02]  /*0190*/  UIADD3 UR6, UP1, UPT, UR8, 0x20, URZ ;  /* 0x0000002008067890 */ /* 0x000fe4000ff3e0ff */
[----:B------:R-:W-:Y:S02]  /*01a0*/  UIADD3.X UR5, UPT, UPT, URZ, UR11, URZ, UP2, !UPT ;  /* 0x0000000bff057290 */ /* 0x000fe400097fe4ff */
[----:B------:R-:W-:Y:S01]  /*01b0*/  MOV R2, UR4 ;  /* 0x0000000400027c02 */ /* 0x000fe20008000f00 */
[----:B------:R-:W-:Y:S02]  /*01c0*/  UIADD3 UR8, UPT, UPT, -UR13, URZ, URZ ;  /* 0x000000ff0d087290 */ /* 0x000fe4000fffe1ff */
[----:B------:R-:W-:Y:S01]  /*01d0*/  UIADD3.X UR7, UPT, UPT, URZ, UR9, URZ, UP1, !UPT ;  /* 0x00000009ff077290 */ /* 0x000fe20008ffe4ff */
[----:B------:R-:W-:-:S11]  /*01e0*/  MOV R3, UR5 ;  /* 0x0000000500037c02 */ /* 0x000fd60008000f00 */
.L_x_57:
[----:B------:R-:W-:Y:S01]  /*01f0*/  MOV R4, UR6 ;  /* 0x0000000600047c02 */ /* 0x000fe20008000f00 */
[----:B0-----:R-:W2:Y:S01]  /*0200*/  LDG.E R17, desc[UR14][R2.64+-0x20] ;  /* 0xffffe00e02117981 */ /* 0x001ea2000c1e1900 */
[----:B------:R-:W-:-:S03]  /*0210*/  MOV R5, UR7 ;  /* 0x0000000700057c02 */ /* 0x000fc60008000f00 */
[----:B------:R-:W3:Y:S01]  /*0220*/  LDG.E R25, desc[UR14][R2.64+-0x1c] ;  /* 0xffffe40e02197981 */ /* 0x000ee2000c1e1900 */
[----:B------:R-:W-:-:S03]  /*0230*/  IMAD.WIDE R4, R6, 0x4, R4 ;  /* 0x0000000406047825 */ /* 0x000fc600078e0204 */
[----:B------:R-:W4:Y:S04]  /*0240*/  LDG.E R19, desc[UR14][R2.64+-0x18] ;  /* 0xffffe80e02137981 */ /* 0x000f28000c1e1900 */
[----:B------:R-:W2:Y:S04]  /*0250*/  LDG.E R16, desc[UR14][R4.64+-0x20] ;  /* 0xffffe00e04107981 */ /* 0x000ea8000c1e1900 */
[----:B------:R-:W3:Y:S04]  /*0260*/  LDG.E R18, desc[UR14][R4.64+-0x1c] ;  /* 0xffffe40e04127981 */ /* 0x000ee8000c1e1900 */
[----:B------:R-:W4:Y:S04]  /*0270*/  LDG.E R20, desc[UR14][R4.64+-0x18] ;  /* 0xffffe80e04147981 */ /* 0x000f28000c1e1900 */
[----:B------:R-:W5:Y:S04]  /*0280*/  LDG.E R22, desc[UR14][R2.64+-0x14] ;  /* 0xffffec0e02167981 */ /* 0x000f68000c1e1900 */
        /* <DEDUP_REMOVED lines=9> */
[----:B------:R-:W5:Y:S01]  /*0320*/  LDG.E R26, desc[UR14][R2.64+0x1c] ;  /* 0x00001c0e021a7981 */ /* 0x000f62000c1e1900 */
[----:B--2---:R-:W-:-:S03]  /*0330*/  IMAD R17, R16, R17, R15 ;  /* 0x0000001110117224 */ /* 0x004fc600078e020f */
[----:B------:R-:W2:Y:S04]  /*0340*/  LDG.E R15, desc[UR14][R2.64] ;  /* 0x0000000e020f7981 */ /* 0x000ea8000c1e1900 */
[----:B------:R-:W2:Y:S01]  /*0350*/  LDG.E R16, desc[UR14][R4.64] ;  /* 0x0000000e04107981 */ /* 0x000ea2000c1e1900 */
[----:B---3--:R-:W-:-:S03]  /*0360*/  IMAD R25, R18, R25, R17 ;  /* 0x0000001912197224 */ /* 0x008fc600078e0211 */
[----:B------:R-:W3:Y:S01]  /*0370*/  LDG.E R17, desc[UR14][R2.64+0x4] ;  /* 0x0000040e02117981 */ /* 0x000ee2000c1e1900 */
[----:B----4-:R-:W-:-:S03]  /*0380*/  IMAD R25, R20, R19, R25 ;  /* 0x0000001314197224 */ /* 0x010fc600078e0219 */
[----:B------:R-:W3:Y:S04]  /*0390*/  LDG.E R18, desc[UR14][R4.64+0x4] ;  /* 0x0000040e04127981 */ /* 0x000ee8000c1e1900 */
[----:B------:R-:W4:Y:S01]  /*03a0*/  LDG.E R20, desc[UR14][R2.64+0x8] ;  /* 0x0000080e02147981 */ /* 0x000f22000c1e1900 */
[----:B-----5:R-:W-:-:S03]  /*03b0*/  IMAD R25, R21, R22, R25 ;  /* 0x0000001615197224 */ /* 0x020fc600078e0219 */
[----:B------:R-:W4:Y:S04]  /*03c0*/  LDG.E R19, desc[UR14][R4.64+0x8] ;  /* 0x0000080e04137981 */ /* 0x000f28000c1e1900 */
[----:B------:R-:W5:Y:S01]  /*03d0*/  LDG.E R22, desc[UR14][R2.64+0xc] ;  /* 0x00000c0e02167981 */ /* 0x000f62000c1e1900 */
[----:B------:R-:W-:-:S03]  /*03e0*/  IMAD R25, R24, R23, R25 ;  /* 0x0000001718197224 */ /* 0x000fc600078e0219 */
[----:B------:R-:W5:Y:S04]  /*03f0*/  LDG.E R21, desc[UR14][R4.64+0xc] ;  /* 0x00000c0e04157981 */ /* 0x000f68000c1e1900 */
[----:B------:R-:W5:Y:S01]  /*0400*/  LDG.E R24, desc[UR14][R2.64+0x10] ;  /* 0x0000100e02187981 */ /* 0x000f62000c1e1900 */
[----:B------:R-:W-:-:S03]  /*0410*/  IMAD R25, R10, R9, R25 ;  /* 0x000000090a197224 */ /* 0x000fc600078e0219 */
[----:B------:R-:W5:Y:S04]  /*0420*/  LDG.E R23, desc[UR14][R4.64+0x10] ;  /* 0x0000100e04177981 */ /* 0x000f68000c1e1900 */
[----:B------:R-:W5:Y:S01]  /*0430*/  LDG.E R10, desc[UR14][R2.64+0x14] ;  /* 0x0000140e020a7981 */ /* 0x000f62000c1e1900 */
[----:B------:R-:W-:-:S03]  /*0440*/  IMAD R27, R12, R11, R25 ;  /* 0x0000000b0c1b7224 */ /* 0x000fc600078e0219 */
[----:B------:R-:W5:Y:S04]  /*0450*/  LDG.E R9, desc[UR14][R4.64+0x14] ;  /* 0x0000140e04097981 */ /* 0x000f68000c1e1900 */
[----:B------:R0:W5:Y:S04]  /*0460*/  LDG.E R11, desc[UR14][R2.64+0x18] ;  /* 0x0000180e020b7981 */ /* 0x000168000c1e1900 */
[----:B------:R-:W5:Y:S04]  /*0470*/  LDG.E R12, desc[UR14][R4.64+0x18] ;  /* 0x0000180e040c7981 */ /* 0x000f68000c1e1900 */
[----:B------:R-:W5:Y:S01]  /*0480*/  LDG.E R25, desc[UR14][R4.64+0x1c] ;  /* 0x00001c0e04197981 */ /* 0x000f62000c1e1900 */
[----:B------:R-:W-:Y:S01]  /*0490*/  IMAD R13, R14, R13, R27 ;  /* 0x0000000d0e0d7224 */ /* 0x000fe200078e021b */
[----:B------:R-:W-:-:S04]  /*04a0*/  UIADD3 UR8, UPT, UPT, UR8, 0x10, URZ ;  /* 0x0000001008087890 */ /* 0x000fc8000fffe0ff */
[----:B------:R-:W-:Y:S01]  /*04b0*/  UISETP.NE.AND UP1, UPT, UR8, URZ, UPT ;  /* 0x000000ff0800728c */ /* 0x000fe2000bf25270 */
[----:B0-----:R-:W-:Y:S02]  /*04c0*/  IADD3 R2, P0, PT, R2, 0x40, RZ ;  /* 0x0000004002027810 */ /* 0x001fe40007f1e0ff */
[----:B------:R-:W-:Y:S02]  /*04d0*/  IADD3 R6, PT, PT, R6, 0x10, RZ ;  /* 0x0000001006067810 */ /* 0x000fe40007ffe0ff */
[----:B------:R-:W-:Y:S01]  /*04e0*/  IADD3.X R3, PT, PT, RZ, R3, RZ, P0, !PT ;  /* 0x00000003ff037210 */ /* 0x000fe200007fe4ff */
[----:B--2---:R-:W-:-:S04]  /*04f0*/  IMAD R13, R16, R15, R13 ;  /* 0x0000000f100d7224 */ /* 0x004fc800078e020d */
[----:B---3--:R-:W-:-:S04]  /*0500*/  IMAD R13, R18, R17, R13 ;  /* 0x00000011120d7224 */ /* 0x008fc800078e020d */
[----:B----4-:R-:W-:-:S04]  /*0510*/  IMAD R13, R19, R20, R13 ;  /* 0x00000014130d7224 */ /* 0x010fc800078e020d */
[----:B-----5:R-:W-:-:S04]  /*0520*/  IMAD R13, R21, R22, R13 ;  /* 0x00000016150d7224 */ /* 0x020fc800078e020d */
[----:B------:R-:W-:-:S04]  /*0530*/  IMAD R13, R23, R24, R13 ;  /* 0x00000018170d7224 */ /* 0x000fc800078e020d */
[----:B------:R-:W-:-:S04]  /*0540*/  IMAD R9, R9, R10, R13 ;  /* 0x0000000a09097224 */ /* 0x000fc800078e020d */
[----:B------:R-:W-:-:S04]  /*0550*/  IMAD R9, R12, R11, R9 ;  /* 0x0000000b0c097224 */ /* 0x000fc800078e0209 */
[----:B------:R-:W-:Y:S01]  /*0560*/  IMAD R15, R25, R26, R9 ;  /* 0x0000001a190f7224 */ /* 0x000fe200078e0209 */
[----:B------:R-:W-:Y:S06]  /*0570*/  BRA.U UP1, `(.L_x_57) ;  /* 0xfffffffd011c7547 */ /* 0x000fec000b83ffff */
.L_x_56:
[----:B------:R-:W-:Y:S05]  /*0580*/  BRA.U !UP0, `(.L_x_55) ;  /* 0x0000000508307547 */ /* 0x000fea000b800000 */
[----:B------:R-:W-:Y:S02]  /*0590*/  UISETP.GE.U32.AND UP0, UPT, UR12, 0x8, UPT ;  /* 0x000000080c00788c */ /* 0x000fe4000bf06070 */
[----:B------:R-:W-:-:S04]  /*05a0*/  ULOP3.LUT UR5, UR16, 0x7, URZ, 0xc0, !UPT ;  /* 0x0000000710057892 */ /* 0x000fc8000f8ec0ff */
[----:B------:R-:W-:-:S03]  /*05b0*/  UISETP.NE.AND UP1, UPT, UR5, URZ, UPT ;  /* 0x000000ff0500728c */ /* 0x000fc6000bf25270 */
[----:B------:R-:W-:Y:S08]  /*05c0*/  BRA.U !UP0, `(.L_x_58) ;  /* 0x0000000108787547 */ /* 0x000ff0000b800000 */
[----:B------:R-:W1:Y:S01]  /*05d0*/  LDC.64 R2, c[0x0][0x380] ;  /* 0x0000e000ff027b82 */ /* 0x000e620000000a00 */
[----:B------:R-:W-:-:S07]  /*05e0*/  IADD3 R9, PT, PT, R7, R8, RZ ;  /* 0x0000000807097210 */ /* 0x000fce0007ffe0ff */
[----:B------:R-:W2:Y:S01]  /*05f0*/  LDC.64 R4, c[0x0][0x388] ;  /* 0x0000e200ff047b82 */ /* 0x000ea20000000a00 */
[----:B-1----:R-:W-:-:S05]  /*0600*/  IMAD.WIDE R2, R9, 0x4, R2 ;  /* 0x0000000409027825 */ /* 0x002fca00078e0202 */
[----:B0-----:R-:W3:Y:S01]  /*0610*/  LDG.E R10, desc[UR14][R2.64] ;  /* 0x0000000e020a7981 */ /* 0x001ee2000c1e1900 */
[----:B--2---:R-:W-:-:S03]  /*0620*/  IMAD.WIDE.U32 R4, R8, 0x4, R4 ;  /* 0x0000000408047825 */ /* 0x004fc600078e0004 */
[----:B------:R-:W2:Y:S04]  /*0630*/  LDG.E R13, desc[UR14][R2.64+0x4] ;  /* 0x0000040e020d7981 */ /* 0x000ea8000c1e1900 */
[----:B------:R-:W3:Y:S04]  /*0640*/  LDG.E R11, desc[UR14][R4.64] ;  /* 0x0000000e040b7981 */ /* 0x000ee8000c1e1900 */
[----:B------:R-:W2:Y:S04]  /*0650*/  LDG.E R12, desc[UR14][R4.64+0x4] ;  /* 0x0000040e040c7981 */ /* 0x000ea8000c1e1900 */
[----:B------:R-:W4:Y:S04]  /*0660*/  LDG.E R17, desc[UR14][R2.64+0x8] ;  /* 0x0000080e02117981 */ /* 0x000f28000c1e1900 */
        /* <DEDUP_REMOVED lines=11> */
[----:B------:R-:W-:Y:S01]  /*0720*/  IADD3 R8, PT, PT, R8, 0x8, RZ ;  /* 0x0000000808087810 */ /* 0x000fe20007ffe0ff */
[----:B---3--:R-:W-:-:S04]  /*0730*/  IMAD R10, R10, R11, R15 ;  /* 0x0000000b0a0a7224 */ /* 0x008fc800078e020f */
[----:B--2---:R-:W-:-:S04]  /*0740*/  IMAD R10, R13, R12, R10 ;  /* 0x0000000c0d0a7224 */ /* 0x004fc800078e020a */
[----:B----4-:R-:W-:-:S04]  /*0750*/  IMAD R10, R17, R14, R10 ;  /* 0x0000000e110a7224 */ /* 0x010fc800078e020a */
[----:B-----5:R-:W-:-:S04]  /*0760*/  IMAD R10, R19, R16, R10 ;  /* 0x00000010130a7224 */ /* 0x020fc800078e020a */
[----:B------:R-:W-:-:S04]  /*0770*/  IMAD R10, R21, R18, R10 ;  /* 0x00000012150a7224 */ /* 0x000fc800078e020a */
[----:B------:R-:W-:-:S04]  /*0780*/  IMAD R10, R23, R20, R10 ;  /* 0x00000014170a7224 */ /* 0x000fc800078e020a */
[----:B------:R-:W-:-:S04]  /*0790*/  IMAD R6, R6, R9, R10 ;  /* 0x0000000906067224 */ /* 0x000fc800078e020a */
[----:B------:R-:W-:-:S07]  /*07a0*/  IMAD R15, R25, R22, R6 ;  /* 0x00000016190f7224 */ /* 0x000fce00078e0206 */
.L_x_58:
        /* <DEDUP_REMOVED lines=17> */
[----:B------:R-:W5:Y:S01]  /*08c0*/  LDG.E R14, desc[UR14][R4.64+0xc] ;  /* 0x00000c0e040e7981 */ /* 0x000f62000c1e1900 */
[----:B------:R-:W-:Y:S01]  /*08d0*/  IADD3 R8, PT, PT, R8, 0x4, RZ ;  /* 0x0000000408087810 */ /* 0x000fe20007ffe0ff */
[----:B---3--:R-:W-:-:S04]  /*08e0*/  IMAD R6, R6, R9, R15 ;  /* 0x0000000906067224 */ /* 0x008fc800078e020f */
[----:B--2---:R-:W-:-:S04]  /*08f0*/  IMAD R6, R11, R10, R6 ;  /* 0x0000000a0b067224 */ /* 0x004fc800078e0206 */
[----:B----4-:R-:W-:-:S04]  /*0900*/  IMAD R6, R13, R12, R6 ;  /* 0x0000000c0d067224 */ /* 0x010fc800078e0206 */
[----:B-----5:R-:W-:-:S07]  /*0910*/  IMAD R15, R17, R14, R6 ;  /* 0x0000000e110f7224 */ /* 0x020fce00078e0206 */
.L_x_59:
[----:B------:R-:W-:Y:S05]  /*0920*/  BRA.U !UP1, `(.L_x_55) ;  /* 0x0000000109487547 */ /* 0x000fea000b800000 */
[----:B------:R-:W1:Y:S01]  /*0930*/  LDC.64 R2, c[0x0][0x388] ;  /* 0x0000e200ff027b82 */ /* 0x000e620000000a00 */
[----:B------:R-:W-:Y:S01]  /*0940*/  IADD3 R7, PT, PT, R7, R8, RZ ;  /* 0x0000000807077210 */ /* 0x000fe20007ffe0ff */
[----:B------:R-:W-:-:S06]  /*0950*/  UIADD3 UR4, UPT, UPT, -UR4, URZ, URZ ;  /* 0x000000ff04047290 */ /* 0x000fcc000fffe1ff */
[----:B------:R-:W2:Y:S01]  /*0960*/  LDC.64 R10, c[0x0][0x380] ;  /* 0x0000e000ff0a7b82 */ /* 0x000ea20000000a00 */
[----:B-1----:R-:W-:-:S03]  /*0970*/  IMAD.WIDE.U32 R2, R8, 0x4, R2 ;  /* 0x0000000408027825 */ /* 0x002fc600078e0002 */
[----:B------:R-:W-:Y:S02]  /*0980*/  MOV R6, R2 ;  /* 0x0000000200067202 */ /* 0x000fe40000000f00 */
[----:B------:R-:W-:-:S07]  /*0990*/  MOV R5, R3 ;  /* 0x0000000300057202 */ /* 0x000fce0000000f00 */
.L_x_60:
[----:B--2---:R-:W-:Y:S01]  /*09a0*/  IMAD.WIDE R2, R7, 0x4, R10 ;  /* 0x0000000407027825 */ /* 0x004fe200078e020a */
[----:B------:R-:W-:-:S05]  /*09b0*/  MOV R4, R6 ;  /* 0x0000000600047202 */ /* 0x000fca0000000f00 */
[----:B0-----:R-:W2:Y:S04]  /*09c0*/  LDG.E R2, desc[UR14][R2.64] ;  /* 0x0000000e02027981 */ /* 0x001ea8000c1e1900 */
[----:B------:R0:W2:Y:S01]  /*09d0*/  LDG.E R4, desc[UR14][R4.64] ;  /* 0x0000000e04047981 */ /* 0x0000a2000c1e1900 */
[----:B------:R-:W-:Y:S01]  /*09e0*/  UIADD3 UR4, UPT, UPT, UR4, 0x1, URZ ;  /* 0x0000000104047890 */ /* 0x000fe2000fffe0ff */
[----:B------:R-:W-:Y:S02]  /*09f0*/  IADD3 R6, P0, PT, R6, 0x4, RZ ;  /* 0x0000000406067810 */ /* 0x000fe40007f1e0ff */
[----:B------:R-:W-:Y:S01]  /*0a00*/  IADD3 R7, PT, PT, R7, 0x1, RZ ;  /* 0x0000000107077810 */ /* 0x000fe20007ffe0ff */
[----:B------:R-:W-:Y:S01]  /*0a10*/  UISETP.NE.AND UP0, UPT, UR4, URZ, UPT ;  /* 0x000000ff0400728c */ /* 0x000fe2000bf05270 */
[----:B0-----:R-:W-:Y:S01]  /*0a20*/  IADD3.X R5, PT, PT, RZ, R5, RZ, P0, !PT ;  /* 0x00000005ff057210 */ /* 0x001fe200007fe4ff */
[----:B--2---:R-:W-:-:S07]  /*0a30*/  IMAD R15, R2, R4, R15 ;  /* 0x00000004020f7224 */ /* 0x004fce00078e020f */
[----:B------:R-:W-:Y:S05]  /*0a40*/  BRA.U UP0, `(.L_x_60) ;  /* 0xfffffffd00d47547 */ /* 0x000fea000b83ffff */
.L_x_55:
[----:B------:R-:W1:Y:S02]  /*0a50*/  LDC.64 R2, c[0x0][0x390] ;  /* 0x0000e400ff027b82 */ /* 0x000e640000000a00 */
[----:B-1----:R-:W-:-:S05]  /*0a60*/  IMAD.WIDE R2, R0, 0x4, R2 ;  /* 0x0000000400027825 */ /* 0x002fca00078e0202 */
[----:B0-----:R-:W-:Y:S01]  /*0a70*/  STG.E desc[UR14][R2.64], R15 ;  /* 0x0000000f02007986 */ /* 0x001fe2000c10190e */
[----:B------:R-:W-:Y:S05]  /*0a80*/  EXIT ;  /* 0x000000000000794d */ /* 0x000fea0003800000 */
.L_x_61:
        /* <DEDUP_REMOVED lines=15> */
.L_x_70:


//--------------------- .text._Z7kernelxPiS_S_i   --------------------------
	.section	.text._Z7kernelxPiS_S_i,"ax",@progbits
	.align	128
        .global         _Z7kernelxPiS_S_i
        .type           _Z7kernelxPiS_S_i,@function
        .size           _Z7kernelxPiS_S_i,(.L_x_71 - _Z7kernelxPiS_S_i)
        .other          _Z7kernelxPiS_S_i,@"STO_CUDA_ENTRY STV_DEFAULT"
_Z7kernelxPiS_S_i:
.text._Z7kernelxPiS_S_i:
[----:B------:R-:W-:Y:S01]  /*0000*/  LDC R1, c[0x0][0x37c] ;  /* 0x0000df00ff017b82 */ /* 0x000fe20000000800 */
[----:B------:R-:W0:Y:S07]  /*0010*/  S2R R5, SR_TID.X ;  /* 0x0000000000057919 */ /* 0x000e2e0000002100 */
[----:B------:R-:W0:Y:S08]  /*0020*/  S2UR UR4, SR_CTAID.X ;  /* 0x00000000000479c3 */ /* 0x000e300000002500 */
[----:B------:R-:W0:Y:S08]  /*0030*/  LDC R2, c[0x0][0x360] ;  /* 0x0000d800ff027b82 */ /* 0x000e300000000800 */
[----:B------:R-:W1:Y:S01]  /*0040*/  LDC R0, c[0x0][0x398] ;  /* 0x0000e600ff007b82 */ /* 0x000e620000000800 */
[----:B0-----:R-:W-:Y:S01]  /*0050*/  IMAD R5, R2, UR4, R5 ;  /* 0x0000000402057c24 */ /* 0x001fe2000f8e0205 */
[----:B-1----:R-:W-:-:S04]  /*0060*/  ISETP.GE.AND P0, PT, R0, 0x1, PT ;  /* 0x000000010000780c */ /* 0x002fc80003f06270 */
[----:B------:R-:W-:-:S13]  /*0070*/  ISETP.GE.OR P0, PT, R5, R0, !P0 ;  /* 0x000000000500720c */ /* 0x000fda0004706670 */
[----:B------:R-:W-:Y:S05]  /*0080*/  @P0 EXIT ;  /* 0x000000000000094d */ /* 0x000fea0003800000 */
[----:B------:R-:W0:Y:S01]  /*0090*/  LDC.64 R2, c[0x0][0x388] ;  /* 0x0000e200ff027b82 */ /* 0x000e220000000a00 */
[C---:B------:R-:W-:Y:S01]  /*00a0*/  IADD3 R4, PT, PT, R0.reuse, -0x1, RZ ;  /* 0xffffffff00047810 */ /* 0x040fe20007ffe0ff */
[----:B------:R-:W1:Y:S01]  /*00b0*/  LDCU.64 UR6, c[0x0][0x358] ;  /* 0x00006b00ff0677ac */ /* 0x000e620008000a00 */
[----:B------:R-:W-:Y:S02]  /*00c0*/  LOP3.LUT P0, R14, R0, 0xf, RZ, 0xc0, !PT ;  /* 0x0000000f000e7812 */ /* 0x000fe4000780c0ff */
[----:B------:R-:W-:Y:S01]  /*00d0*/  ISETP.GE.U32.AND P1, PT, R4, 0xf, PT ;  /* 0x0000000f0400780c */ /* 0x000fe20003f26070 */
[----:B------:R-:W-:Y:S02]  /*00e0*/  HFMA2 R4, -RZ, RZ, 0, 0 ;  /* 0x00000000ff047431 */ /* 0x000fe400000001ff */
[----:B0-----:R-:W-:-:S10]  /*00f0*/  IMAD.WIDE R2, R5, 0x4, R2 ;  /* 0x0000000405027825 */ /* 0x001fd400078e0202 */
[----:B-1----:R-:W-:Y:S05]  /*0100*/  @!P1 BRA `(.L_x_62) ;  /* 0x0000000800149947 */ /* 0x002fea0003800000 */
[----:B------:R-:W0:Y:S01]  /*0110*/  LDCU.64 UR4, c[0x0][0x390] ;  /* 0x00007200ff0477ac */ /* 0x000e220008000a00 */
[----:B------:R-:W-:Y:S02]  /*0120*/  LOP3.LUT R4, R0, 0x7ffffff0, RZ, 0xc0, !PT ;  /* 0x7ffffff000047812 */ /* 0x000fe400078ec0ff */
[----:B------:R-:W-:Y:S02]  /*0130*/  MOV R9, R5 ;  /* 0x0000000500097202 */ /* 0x000fe40000000f00 */
[----:B------:R-:W-:Y:S01]  /*0140*/  IADD3 R8, PT, PT, -R4, RZ, RZ ;  /* 0x000000ff04087210 */ /* 0x000fe20007ffe1ff */
[----:B0-----:R-:W-:-:S04]  /*0150*/  UIADD3 UR4, UP0, UPT, UR4, 0x20, URZ ;  /* 0x0000002004047890 */ /* 0x001fc8000ff1e0ff */
[----:B------:R-:W-:Y:S02]  /*0160*/  UIADD3.X UR5, UPT, UPT, URZ, UR5, URZ, UP0, !UPT ;  /* 0x00000005ff057290 */ /* 0x000fe400087fe4ff */
[----:B------:R-:W-:-:S04]  /*0170*/  MOV R15, UR4 ;  /* 0x00000004000f7c02 */ /* 0x000fc80008000f00 */
[----:B------:R-:W-:-:S07]  /*0180*/  MOV R16, UR5 ;  /* 0x0000000500107c02 */ /* 0x000fce0008000f00 */
.L_x_63:
[----:B------:R-:W0:Y:S01]  /*0190*/  LDC.64 R6, c[0x0][0x380] ;  /* 0x0000e000ff067b82 */ /* 0x000e220000000a00 */
[----:B------:R-:W2:Y:S01]  /*01a0*/  LDG.E R11, desc[UR6][R2.64] ;  /* 0x00000006020b7981 */ /* 0x000ea2000c1e1900 */
[----:B0-----:R-:W-:-:S05]  /*01b0*/  IMAD.WIDE R6, R9, 0x4, R6 ;  /* 0x0000000409067825 */ /* 0x001fca00078e0206 */
[----:B------:R-:W2:Y:S01]  /*01c0*/  LDG.E R10, desc[UR6][R6.64] ;  /* 0x00000006060a7981 */ /* 0x000ea2000c1e1900 */
[----:B------:R-:W0:Y:S01]  /*01d0*/  S2R R13, SR_LANEID ;  /* 0x00000000000d7919 */ /* 0x000e220000000000 */
[----:B------:R-:W-:Y:S02]  /*01e0*/  VOTEU.ANY UR4, UPT, PT ;  /* 0x0000000000047886 */ /* 0x000fe400038e0100 */
[----:B------:R-:W-:-:S06]  /*01f0*/  UFLO.U32 UR4, UR4 ;  /* 0x00000004000472bd */ /* 0x000fcc00080e0000 */
[----:B0-----:R-:W-:Y:S01]  /*0200*/  ISETP.EQ.U32.AND P1, PT, R13, UR4, PT ;  /* 0x000000040d007c0c */ /* 0x001fe2000bf22070 */
[----:B--2---:R-:W-:-:S04]  /*0210*/  IMAD R12, R10, R11, RZ ;  /* 0x0000000b0a0c7224 */ /* 0x004fc800078e02ff */
[----:B------:R-:W0:Y:S01]  /*0220*/  REDUX.SUM UR5, R12 ;  /* 0x000000000c0573c4 */ /* 0x000e22000000c000 */
[----:B------:R-:W-:Y:S01]  /*0230*/  IMAD.WIDE.U32 R10, R0, 0x4, R6 ;  /* 0x00000004000a7825 */ /* 0x000fe200078e0006 */
[----:B------:R-:W-:Y:S02]  /*0240*/  MOV R6, R15 ;  /* 0x0000000f00067202 */ /* 0x000fe40000000f00 */
[----:B------:R-:W-:Y:S02]  /*0250*/  MOV R7, R16 ;  /* 0x0000001000077202 */ /* 0x000fe40000000f00 */
[----:B0-----:R-:W-:-:S05]  /*0260*/  MOV R17, UR5 ;  /* 0x0000000500117c02 */ /* 0x001fca0008000f00 */
[----:B------:R0:W-:Y:S04]  /*0270*/  @P1 REDG.E.ADD.STRONG.GPU desc[UR6][R6.64+-0x20], R17 ;  /* 0xffffe0110600198e */ /* 0x0001e8000c12e106 */
[----:B------:R-:W2:Y:S04]  /*0280*/  LDG.E R13, desc[UR6][R10.64] ;  /* 0x000000060a0d7981 */ /* 0x000ea8000c1e1900 */
[----:B------:R-:W2:Y:S02]  /*0290*/  LDG.E R16, desc[UR6][R2.64] ;  /* 0x0000000602107981 */ /* 0x000ea4000c1e1900 */
[----:B--2---:R-:W-:-:S04]  /*02a0*/  IMAD R16, R13, R16, RZ ;  /* 0x000000100d107224 */ /* 0x004fc800078e02ff */
[----:B------:R-:W1:Y:S01]  /*02b0*/  REDUX.SUM UR4, R16 ;  /* 0x00000000100473c4 */ /* 0x000e62000000c000 */
[----:B------:R-:W-:Y:S01]  /*02c0*/  IMAD.WIDE.U32 R12, R0, 0x4, R10 ;  /* 0x00000004000c7825 */ /* 0x000fe200078e000a */
[----:B-1----:R-:W-:-:S05]  /*02d0*/  MOV R19, UR4 ;  /* 0x0000000400137c02 */ /* 0x002fca0008000f00 */
[----:B------:R1:W-:Y:S04]  /*02e0*/  @P1 REDG.E.ADD.STRONG.GPU desc[UR6][R6.64+-0x1c], R19 ;  /* 0xffffe4130600198e */ /* 0x0003e8000c12e106 */
[----:B------:R-:W2:Y:S04]  /*02f0*/  LDG.E R15, desc[UR6][R12.64] ;  /* 0x000000060c0f7981 */ /* 0x000ea8000c1e1900 */
[----:B------:R-:W2:Y:S01]  /*0300*/  LDG.E R18, desc[UR6][R2.64] ;  /* 0x0000000602127981 */ /* 0x000ea2000c1e1900 */
[----:B------:R-:W-:-:S04]  /*0310*/  IMAD.WIDE.U32 R10, R0, 0x4, R12 ;  /* 0x00000004000a7825 */ /* 0x000fc800078e000c */
[----:B--2---:R-:W-:-:S04]  /*0320*/  IMAD R15, R15, R18, RZ ;  /* 0x000000120f0f7224 */ /* 0x004fc800078e02ff */
[----:B------:R-:W2:Y:S02]  /*0330*/  REDUX.SUM UR4, R15 ;  /* 0x000000000f0473c4 */ /* 0x000ea4000000c000 */
[----:B--2---:R-:W-:-:S05]  /*0340*/  MOV R21, UR4 ;  /* 0x0000000400157c02 */ /* 0x004fca0008000f00 */
[----:B------:R2:W-:Y:S04]  /*0350*/  @P1 REDG.E.ADD.STRONG.GPU desc[UR6][R6.64+-0x18], R21 ;  /* 0xffffe8150600198e */ /* 0x0005e8000c12e106 */
[----:B------:R-:W3:Y:S04]  /*0360*/  LDG.E R16, desc[UR6][R10.64] ;  /* 0x000000060a107981 */ /* 0x000ee8000c1e1900 */
[----:B0-----:R-:W3:Y:S01]  /*0370*/  LDG.E R17, desc[UR6][R2.64] ;  /* 0x0000000602117981 */ /* 0x001ee2000c1e1900 */
[----:B------:R-:W-:-:S04]  /*0380*/  IMAD.WIDE.U32 R12, R0, 0x4, R10 ;  /* 0x00000004000c7825 */ /* 0x000fc800078e000a */
[----:B---3--:R-:W-:-:S04]  /*0390*/  IMAD R16, R16, R17, RZ ;  /* 0x0000001110107224 */ /* 0x008fc800078e02ff */
[----:B------:R-:W1:Y:S02]  /*03a0*/  REDUX.SUM UR4, R16 ;  /* 0x00000000100473c4 */ /* 0x000e64000000c000 */
[----:B-1----:R-:W-:-:S05]  /*03b0*/  MOV R19, UR4 ;  /* 0x0000000400137c02 */ /* 0x002fca0008000f00 */
[----:B------:R0:W-:Y:S04]  /*03c0*/  @P1 REDG.E.ADD.STRONG.GPU desc[UR6][R6.64+-0x14], R19 ;  /* 0xffffec130600198e */ /* 0x0001e8000c12e106 */
[----:B------:R-:W3:Y:S04]  /*03d0*/  LDG.E R15, desc[UR6][R12.64] ;  /* 0x000000060c0f7981 */ /* 0x000ee8000c1e1900 */
[----:B------:R-:W3:Y:S01]  /*03e0*/  LDG.E R18, desc[UR6][R2.64] ;  /* 0x0000000602127981 */ /* 0x000ee2000c1e1900 */
[----:B------:R-:W-:-:S04]  /*03f0*/  IMAD.WIDE.U32 R10, R0, 0x4, R12 ;  /* 0x00000004000a7825 */ /* 0x000fc800078e000c */
[----:B---3--:R-:W-:-:S04]  /*0400*/  IMAD R15, R15, R18, RZ ;  /* 0x000000120f0f7224 */ /* 0x008fc800078e02ff */
[----:B------:R-:W2:Y:S02]  /*0410*/  REDUX.SUM UR4, R15 ;  /* 0x000000000f0473c4 */ /* 0x000ea4000000c000 */
[----:B--2---:R-:W-:-:S05]  /*0420*/  MOV R21, UR4 ;  /* 0x0000000400157c02 */ /* 0x004fca0008000f00 */
[----:B------:R1:W-:Y:S04]  /*0430*/  @P1 REDG.E.ADD.STRONG.GPU desc[UR6][R6.64+-0x10], R21 ;  /* 0xfffff0150600198e */ /* 0x0003e8000c12e106 */
[----:B------:R-:W2:Y:S04]  /*0440*/  LDG.E R16, desc[UR6][R10.64] ;  /* 0x000000060a107981 */ /* 0x000ea8000c1e1900 */
[----:B------:R-:W2:Y:S01]  /*0450*/  LDG.E R17, desc[UR6][R2.64] ;  /* 0x0000000602117981 */ /* 0x000ea2000c1e1900 */
[----:B------:R-:W-:-:S04]  /*0460*/  IMAD.WIDE.U32 R12, R0, 0x4, R10 ;  /* 0x00000004000c7825 */ /* 0x000fc800078e000a */
[----:B--2---:R-:W-:-:S04]  /*0470*/  IMAD R16, R16, R17, RZ ;  /* 0x0000001110107224 */ /* 0x004fc800078e02ff */
[----:B------:R-:W0:Y:S02]  /*0480*/  REDUX.SUM UR4, R16 ;  /* 0x00000000100473c4 */ /* 0x000e24000000c000 */
[----:B0-----:R-:W-:-:S05]  /*0490*/  MOV R19, UR4 ;  /* 0x0000000400137c02 */ /* 0x001fca0008000f00 */
[----:B------:R0:W-:Y:S04]  /*04a0*/  @P1 REDG.E.ADD.STRONG.GPU desc[UR6][R6.64+-0xc], R19 ;  /* 0xfffff4130600198e */ /* 0x0001e8000c12e106 */
[----:B------:R-:W2:Y:S04]  /*04b0*/  LDG.E R15, desc[UR6][R12.64] ;  /* 0x000000060c0f7981 */ /* 0x000ea8000c1e1900 */
[----:B------:R-:W2:Y:S01]  /*04c0*/  LDG.E R18, desc[UR6][R2.64] ;  /* 0x0000000602127981 */ /* 0x000ea2000c1e1900 */
[----:B------:R-:W-:-:S04]  /*04d0*/  IMAD.WIDE.U32 R10, R0, 0x4, R12 ;  /* 0x00000004000a7825 */ /* 0x000fc800078e000c */
[----:B--2---:R-:W-:-:S04]  /*04e0*/  IMAD R15, R15, R18, RZ ;  /* 0x000000120f0f7224 */ /* 0x004fc800078e02ff */
[----:B------:R-:W1:Y:S02]  /*04f0*/  REDUX.SUM UR4, R15 ;  /* 0x000000000f0473c4 */ /* 0x000e64000000c000 */
[----:B-1----:R-:W-:-:S05]  /*0500*/  MOV R21, UR4 ;  /* 0x0000000400157c02 */ /* 0x002fca0008000f00 */
        /* <DEDUP_REMOVED lines=59> */
[----:B------:R-:W-:Y:S02]  /*08c0*/  IADD3 R8, PT, PT, R8, 0x10, RZ ;  /* 0x0000001008087810 */ /* 0x000fe40007ffe0ff */
[----:B------:R-:W-:-:S02]  /*08d0*/  IADD3 R15, P2, PT, R6, 0x40, RZ ;  /* 0x00000040060f7810 */ /* 0x000fc40007f5e0ff */
[----:B------:R-:W-:Y:S02]  /*08e0*/  LEA R9, R0, R9, 0x4 ;  /* 0x0000000900097211 */ /* 0x000fe400078e20ff */
[----:B------:R-:W-:Y:S01]  /*08f0*/  IADD3.X R16, PT, PT, RZ, R7, RZ, P2, !PT ;  /* 0x00000007ff107210 */ /* 0x000fe200017fe4ff */
[----:B--2---:R-:W-:-:S04]  /*0900*/  IMAD R17, R10, R17, RZ ;  /* 0x000000110a117224 */ /* 0x004fc800078e02ff */
[----:B------:R-:W1:Y:S02]  /*0910*/  REDUX.SUM UR4, R17 ;  /* 0x00000000110473c4 */ /* 0x000e64000000c000 */
[----:B-1----:R-:W-:-:S05]  /*0920*/  MOV R13, UR4 ;  /* 0x00000004000d7c02 */ /* 0x002fca0008000f00 */
[----:B------:R0:W-:Y:S01]  /*0930*/  @P1 REDG.E.ADD.STRONG.GPU desc[UR6][R6.64+0x1c], R13 ;  /* 0x00001c0d0600198e */ /* 0x0001e2000c12e106 */
[----:B------:R-:W-:-:S13]  /*0940*/  ISETP.NE.AND P1, PT, R8, RZ, PT ;  /* 0x000000ff0800720c */ /* 0x000fda0003f25270 */
[----:B0-----:R-:W-:Y:S05]  /*0950*/  @P1 BRA `(.L_x_63) ;  /* 0xfffffff8000c1947 */ /* 0x001fea000383ffff */
.L_x_62:
[----:B------:R-:W-:Y:S05]  /*0960*/  @!P0 EXIT ;  /* 0x000000000000894d */ /* 0x000fea0003800000 */
[----:B------:R-:W-:Y:S02]  /*0970*/  ISETP.GE.U32.AND P0, PT, R14, 0x8, PT ;  /* 0x000000080e00780c */ /* 0x000fe40003f06070 */
[----:B------:R-:W-:-:S04]  /*0980*/  LOP3.LUT R12, R0, 0x7, RZ, 0xc0, !PT ;  /* 0x00000007000c7812 */ /* 0x000fc800078ec0ff */
[----:B------:R-:W-:-:S07]  /*0990*/  ISETP.NE.AND P1, PT, R12, RZ, PT ;  /* 0x000000ff0c00720c */ /* 0x000fce0003f25270 */
[----:B------:R-:W-:Y:S06]  /*09a0*/  @!P0 BRA `(.L_x_64) ;  /* 0x0000000400048947 */ /* 0x000fec0003800000 */
[----:B------:R-:W0:Y:S01]  /*09b0*/  LDC.64 R8, c[0x0][0x380] ;  /* 0x0000e000ff087b82 */ /* 0x000e220000000a00 */
[----:B------:R-:W-:-:S04]  /*09c0*/  IMAD R7, R4, R0, R5 ;  /* 0x0000000004077224 */ /* 0x000fc800078e0205 */
[----:B0-----:R-:W-:Y:S02]  /*09d0*/  IMAD.WIDE R8, R7, 0x4, R8 ;  /* 0x0000000407087825 */ /* 0x001fe400078e0208 */
[----:B------:R-:W2:Y:S04]  /*09e0*/  LDG.E R7, desc[UR6][R2.64] ;  /* 0x0000000602077981 */ /* 0x000ea8000c1e1900 */
[----:B------:R-:W2:Y:S01]  /*09f0*/  LDG.E R6, desc[UR6][R8.64] ;  /* 0x0000000608067981 */ /* 0x000ea2000c1e1900 */
[----:B------:R-:W-:Y:S02]  /*0a00*/  VOTEU.ANY UR4, UPT, PT ;  /* 0x0000000000047886 */ /* 0x000fe400038e0100 */
[----:B------:R-:W-:Y:S01]  /*0a10*/  UFLO.U32 UR4, UR4 ;  /* 0x00000004000472bd */ /* 0x000fe200080e0000 */
[----:B------:R-:W0:Y:S05]  /*0a20*/  S2R R10, SR_LANEID ;  /* 0x00000000000a7919 */ /* 0x000e2a0000000000 */
[----:B0-----:R-:W-:Y:S01]  /*0a30*/  ISETP.EQ.U32.AND P0, PT, R10, UR4, PT ;  /* 0x000000040a007c0c */ /* 0x001fe2000bf02070 */
[----:B------:R-:W-:-:S04]  /*0a40*/  IMAD.WIDE.U32 R10, R0, 0x4, R8 ;  /* 0x00000004000a7825 */ /* 0x000fc800078e0008 */
[----:B--2---:R-:W-:Y:S02]  /*0a50*/  IMAD R13, R6, R7, RZ ;  /* 0x00000007060d7224 */ /* 0x004fe400078e02ff */
[----:B------:R-:W0:Y:S08]  /*0a60*/  LDC.64 R6, c[0x0][0x390] ;  /* 0x0000e400ff067b82 */ /* 0x000e300000000a00 */
[----:B------:R-:W1:Y:S01]  /*0a70*/  REDUX.SUM UR5, R13 ;  /* 0x000000000d0573c4 */ /* 0x000e62000000c000 */
[----:B0-----:R-:W-:Y:S01]  /*0a80*/  IMAD.WIDE.U32 R6, R4, 0x4, R6 ;  /* 0x0000000404067825 */ /* 0x001fe200078e0006 */
[----:B-1----:R-:W-:-:S05]  /*0a90*/  MOV R15, UR5 ;  /* 0x00000005000f7c02 */ /* 0x002fca0008000f00 */
[----:B------:R0:W-:Y:S04]  /*0aa0*/  @P0 REDG.E.ADD.STRONG.GPU desc[UR6][R6.64], R15 ;  /* 0x0000000f0600098e */ /* 0x0001e8000c12e106 */
[----:B------:R-:W2:Y:S04]  /*0ab0*/  LDG.E R8, desc[UR6][R10.64] ;  /* 0x000000060a087981 */ /* 0x000ea8000c1e1900 */
[----:B------:R-:W2:Y:S02]  /*0ac0*/  LDG.E R9, desc[UR6][R2.64] ;  /* 0x0000000602097981 */ /* 0x000ea4000c1e1900 */
[----:B--2---:R-:W-:-:S02]  /*0ad0*/  IMAD R14, R8, R9, RZ ;  /* 0x00000009080e7224 */ /* 0x004fc400078e02ff */
[----:B------:R-:W-:Y:S02]  /*0ae0*/  IMAD.WIDE.U32 R8, R0, 0x4, R10 ;  /* 0x0000000400087825 */ /* 0x000fe400078e000a */
[----:B------:R-:W1:Y:S02]  /*0af0*/  REDUX.SUM UR4, R14 ;  /* 0x000000000e0473c4 */ /* 0x000e64000000c000 */
        /* <DEDUP_REMOVED lines=38> */
[----:B------:R-:W2:Y:S02]  /*0d60*/  LDG.E R15, desc[UR6][R2.64] ;  /* 0x00000006020f7981 */ /* 0x000ea4000c1e1900 */
[----:B--2---:R-:W-:-:S04]  /*0d70*/  IMAD R15, R10, R15, RZ ;  /* 0x0000000f0a0f7224 */ /* 0x004fc800078e02ff */
[----:B------:R-:W1:Y:S02]  /*0d80*/  REDUX.SUM UR4, R15 ;  /* 0x000000000f0473c4 */ /* 0x000e64000000c000 */
[----:B-1----:R-:W-:-:S05]  /*0d90*/  MOV R9, UR4 ;  /* 0x0000000400097c02 */ /* 0x002fca0008000f00 */
[----:B------:R0:W-:Y:S01]  /*0da0*/  @P0 REDG.E.ADD.STRONG.GPU desc[UR6][R6.64+0x1c], R9 ;  /* 0x00001c090600098e */ /* 0x0001e2000c12e106 */
[----:B------:R-:W-:-:S07]  /*0db0*/  IADD3 R4, PT, PT, R4, 0x8, RZ ;  /* 0x0000000804047810 */ /* 0x000fce0007ffe0ff */
.L_x_64:
[----:B------:R-:W-:Y:S05]  /*0dc0*/  @!P1 EXIT ;  /* 0x000000000000994d */ /* 0x000fea0003800000 */
[----:B------:R-:W-:Y:S02]  /*0dd0*/  ISETP.GE.U32.AND P0, PT, R12, 0x4, PT ;  /* 0x000000040c00780c */ /* 0x000fe40003f06070 */
[----:B0-----:R-:W-:-:S04]  /*0de0*/  LOP3.LUT R6, R0, 0x3, RZ, 0xc0, !PT ;  /* 0x0000000300067812 */ /* 0x001fc800078ec0ff */
        /* <DEDUP_REMOVED lines=32> */
[----:B------:R-:W2:Y:S04]  /*0ff0*/  LDG.E R12, desc[UR6][R12.64] ;  /* 0x000000060c0c7981 */ /* 0x000ea8000c1e1900 */
[----:B0-----:R-:W2:Y:S02]  /*1000*/  LDG.E R15, desc[UR6][R2.64] ;  /* 0x00000006020f7981 */ /* 0x001ea4000c1e1900 */
[----:B--2---:R-:W-:-:S04]  /*1010*/  IMAD R15, R12, R15, RZ ;  /* 0x0000000f0c0f7224 */ /* 0x004fc800078e02ff */
[----:B------:R-:W0:Y:S02]  /*1020*/  REDUX.SUM UR4, R15 ;  /* 0x000000000f0473c4 */ /* 0x000e24000000c000 */
[----:B0-----:R-:W-:-:S05]  /*1030*/  MOV R11, UR4 ;  /* 0x00000004000b7c02 */ /* 0x001fca0008000f00 */
[----:B------:R1:W-:Y:S01]  /*1040*/  @P0 REDG.E.ADD.STRONG.GPU desc[UR6][R8.64+0xc], R11 ;  /* 0x00000c0b0800098e */ /* 0x0003e2000c12e106 */
[----:B------:R-:W-:-:S07]  /*1050*/  IADD3 R4, PT, PT, R4, 0x4, RZ ;  /* 0x0000000404047810 */ /* 0x000fce0007ffe0ff */
.L_x_65:
[----:B------:R-:W-:Y:S05]  /*1060*/  @!P1 EXIT ;  /* 0x000000000000994d */ /* 0x000fea0003800000 */
[----:B-1----:R-:W0:Y:S01]  /*1070*/  LDC.64 R10, c[0x0][0x390] ;  /* 0x0000e400ff0a7b82 */ /* 0x002e220000000a00 */
[----:B------:R-:W-:Y:S01]  /*1080*/  IMAD R7, R4, R0, R5 ;  /* 0x0000000004077224 */ /* 0x000fe200078e0205 */
[----:B------:R-:W-:-:S06]  /*1090*/  IADD3 R6, PT, PT, -R6, RZ, RZ ;  /* 0x000000ff06067210 */ /* 0x000fcc0007ffe1ff */
[----:B------:R-:W1:Y:S01]  /*10a0*/  LDC.64 R8, c[0x0][0x380] ;  /* 0x0000e000ff087b82 */ /* 0x000e620000000a00 */
[----:B0-----:R-:W-:-:S05]  /*10b0*/  IMAD.WIDE.U32 R10, R4, 0x4, R10 ;  /* 0x00000004040a7825 */ /* 0x001fca00078e000a */
[----:B------:R-:W-:-:S07]  /*10c0*/  MOV R15, R11 ;  /* 0x0000000b000f7202 */ /* 0x000fce0000000f00 */
.L_x_66:
[----:B-1----:R-:W-:Y:S01]  /*10d0*/  IMAD.WIDE R4, R7, 0x4, R8 ;  /* 0x0000000407047825 */ /* 0x002fe200078e0208 */
[----:B------:R-:W2:Y:S05]  /*10e0*/  LDG.E R11, desc[UR6][R2.64] ;  /* 0x00000006020b7981 */ /* 0x000eaa000c1e1900 */
[----:B------:R0:W2:Y:S01]  /*10f0*/  LDG.E R4, desc[UR6][R4.64] ;  /* 0x0000000604047981 */ /* 0x0000a2000c1e1900 */
[----:B------:R-:W-:Y:S02]  /*1100*/  VOTEU.ANY UR4, UPT, PT ;  /* 0x0000000000047886 */ /* 0x000fe400038e0100 */
[----:B------:R-:W-:Y:S01]  /*1110*/  UFLO.U32 UR4, UR4 ;  /* 0x00000004000472bd */ /* 0x000fe200080e0000 */
[----:B------:R-:W1:Y:S01]  /*1120*/  S2R R12, SR_LANEID ;  /* 0x00000000000c7919 */ /* 0x000e620000000000 */
[----:B------:R-:W-:-:S02]  /*1130*/  IADD3 R6, PT, PT, R6, 0x1, RZ ;  /* 0x0000000106067810 */ /* 0x000fc40007ffe0ff */
[----:B0-----:R-:W-:Y:S02]  /*1140*/  MOV R5, R15 ;  /* 0x0000000f00057202 */ /* 0x001fe40000000f00 */
[----:B-1----:R-:W-:Y:S02]  /*1150*/  ISETP.EQ.U32.AND P0, PT, R12, UR4, PT ;  /* 0x000000040c007c0c */ /* 0x002fe4000bf02070 */
[----:B------:R-:W-:Y:S01]  /*1160*/  IADD3 R7, PT, PT, R7, R0, RZ ;  /* 0x0000000007077210 */ /* 0x000fe20007ffe0ff */
[----:B--2---:R-:W-:Y:S01]  /*1170*/  IMAD R11, R4, R11, RZ ;  /* 0x0000000b040b7224 */ /* 0x004fe200078e02ff */
[----:B------:R-:W-:-:S03]  /*1180*/  MOV R4, R10 ;  /* 0x0000000a00047202 */ /* 0x000fc60000000f00 */
[----:B------:R-:W0:Y:S01]  /*1190*/  REDUX.SUM UR5, R11 ;  /* 0x000000000b0573c4 */ /* 0x000e22000000c000 */
[----:B------:R-:W-:Y:S02]  /*11a0*/  IADD3 R10, P1, PT, R10, 0x4, RZ ;  /* 0x000000040a0a7810 */ /* 0x000fe40007f3e0ff */
[----:B0-----:R-:W-:-:S05]  /*11b0*/  MOV R13, UR5 ;  /* 0x00000005000d7c02 */ /* 0x001fca0008000f00 */
[----:B------:R0:W-:Y:S01]  /*11c0*/  @P0 REDG.E.ADD.STRONG.GPU desc[UR6][R4.64], R13 ;  /* 0x0000000d0400098e */ /* 0x0001e2000c12e106 */
[----:B------:R-:W-:Y:S02]  /*11d0*/  ISETP.NE.AND P0, PT, R6, RZ, PT ;  /* 0x000000ff0600720c */ /* 0x000fe40003f05270 */
[----:B------:R-:W-:-:S11]  /*11e0*/  IADD3.X R15, PT, PT, RZ, R15, RZ, P1, !PT ;  /* 0x0000000fff0f7210 */ /* 0x000fd60000ffe4ff */
[----:B0-----:R-:W-:Y:S05]  /*11f0*/  @P0 BRA `(.L_x_66) ;  /* 0xfffffffc00b40947 */ /* 0x001fea000383ffff */
[----:B------:R-:W-:Y:S05]  /*1200*/  EXIT ;  /* 0x000000000000794d */ /* 0x000fea0003800000 */
.L_x_67:
        /* <DEDUP_REMOVED lines=15> */
.L_x_71:


//--------------------- .text._Z7kernelAPiS_S_i   --------------------------
	.section	.text._Z7kernelAPiS_S_i,"ax",@progbits
	.align	128
        .global         _Z7kernelAPiS_S_i
        .type           _Z7kernelAPiS_S_i,@function
        .size           _Z7kernelAPiS_S_i,(.L_x_72 - _Z7kernelAPiS_S_i)
        .other          _Z7kernelAPiS_S_i,@"STO_CUDA_ENTRY STV_DEFAULT"
_Z7kernelAPiS_S_i:
.text._Z7kernelAPiS_S_i:
[----:B------:R-:W-:Y:S01]  /*0000*/  LDC R1, c[0x0][0x37c] ;  /* 0x0000df00ff017b82 */ /* 0x000fe20000000800 */
[----:B------:R-:W0:Y:S07]  /*0010*/  S2R R9, SR_TID.X ;  /* 0x0000000000097919 */ /* 0x000e2e0000002100 */
[----:B------:R-:W0:Y:S08]  /*0020*/  S2UR UR4, SR_CTAID.X ;  /* 0x00000000000479c3 */ /* 0x000e300000002500 */
[----:B------:R-:W0:Y:S08]  /*0030*/  LDC R0, c[0x0][0x360] ;  /* 0x0000d800ff007b82 */ /* 0x000e300000000800 */
[----:B------:R-:W1:Y:S01]  /*0040*/  LDC R8, c[0x0][0x398] ;  /* 0x0000e600ff087b82 */ /* 0x000e620000000800 */
[----:B0-----:R-:W-:-:S02]  /*0050*/  IMAD R9, R0, UR4, R9 ;  /* 0x0000000400097c24 */ /* 0x001fc4000f8e0209 */
[----:B-1----:R-:W-:-:S05]  /*0060*/  IMAD R0, R8, R8, RZ ;  /* 0x0000000808007224 */ /* 0x002fca00078e02ff */
[----:B------:R-:W-:-:S13]  /*0070*/  ISETP.GE.AND P0, PT, R9, R0, PT ;  /* 0x000000000900720c */ /* 0x000fda0003f06270 */
[----:B------:R-:W-:Y:S05]  /*0080*/  @P0 EXIT ;  /* 0x000000000000094d */ /* 0x000fea0003800000 */
[----:B------:R-:W-:Y:S01]  /*0090*/  IABS R5, R8 ;  /* 0x0000000800057213 */ /* 0x000fe20000000000 */
[----:B------:R-:W0:Y:S03]  /*00a0*/  LDCU.64 UR4, c[0x0][0x358] ;  /* 0x00006b00ff0477ac */ /* 0x000e260008000a00 */
[----:B------:R-:W1:Y:S08]  /*00b0*/  I2F.RP R0, R5 ;  /* 0x0000000500007306 */ /* 0x000e700000209400 */
[----:B-1----:R-:W1:Y:S02]  /*00c0*/  MUFU.RCP R0, R0 ;  /* 0x0000000000007308 */ /* 0x002e640000001000 */
[----:B-1----:R-:W-:-:S06]  /*00d0*/  IADD3 R2, PT, PT, R0, 0xffffffe, RZ ;  /* 0x0ffffffe00027810 */ /* 0x002fcc0007ffe0ff */
[----:B------:R1:W2:Y:S02]  /*00e0*/  F2I.FTZ.U32.TRUNC.NTZ R3, R2 ;  /* 0x0000000200037305 */ /* 0x0002a4000021f000 */
[----:B-1----:R-:W-:Y:S02]  /*00f0*/  HFMA2 R2, -RZ, RZ, 0, 0 ;  /* 0x00000000ff027431 */ /* 0x002fe400000001ff */
[----:B--2---:R-:W-:-:S04]  /*0100*/  IMAD.MOV R4, RZ, RZ, -R3 ;  /* 0x000000ffff047224 */ /* 0x004fc800078e0a03 */
[----:B------:R-:W-:Y:S01]  /*0110*/  IMAD R7, R4, R5, RZ ;  /* 0x0000000504077224 */ /* 0x000fe200078e02ff */
[----:B------:R-:W-:-:S03]  /*0120*/  IABS R4, R9 ;  /* 0x0000000900047213 */ /* 0x000fc60000000000 */
[----:B------:R-:W-:Y:S02]  /*0130*/  IMAD.HI.U32 R3, R3, R7, R2 ;  /* 0x0000000703037227 */ /* 0x000fe400078e0002 */
[----:B------:R-:W1:Y:S04]  /*0140*/  LDC.64 R6, c[0x0][0x388] ;  /* 0x0000e200ff067b82 */ /* 0x000e680000000a00 */
[----:B------:R-:W-:-:S04]  /*0150*/  IMAD.HI.U32 R3, R3, R4, RZ ;  /* 0x0000000403037227 */ /* 0x000fc800078e00ff */
[----:B------:R-:W-:-:S04]  /*0160*/  IMAD.MOV R0, RZ, RZ, -R3 ;  /* 0x000000ffff007224 */ /* 0x000fc800078e0a03 */
[----:B------:R-:W-:-:S05]  /*0170*/  IMAD R0, R5, R0, R4 ;  /* 0x0000000005007224 */ /* 0x000fca00078e0204 */
[----:B------:R-:W-:-:S13]  /*0180*/  ISETP.GT.U32.AND P2, PT, R5, R0, PT ;  /* 0x000000000500720c */ /* 0x000fda0003f44070 */
[-C--:B------:R-:W-:Y:S01]  /*0190*/  @!P2 IADD3 R0, PT, PT, R0, -R5.reuse, RZ ;  /* 0x800000050000a210 */ /* 0x080fe20007ffe0ff */
[----:B------:R-:W-:Y:S01]  /*01a0*/  @!P2 VIADD R3, R3, 0x1 ;  /* 0x000000010303a836 */ /* 0x000fe20000000000 */
[----:B------:R-:W-:Y:S02]  /*01b0*/  ISETP.NE.AND P2, PT, R8, RZ, PT ;  /* 0x000000ff0800720c */ /* 0x000fe40003f45270 */
[----:B------:R-:W-:Y:S02]  /*01c0*/  ISETP.GE.U32.AND P0, PT, R0, R5, PT ;  /* 0x000000050000720c */ /* 0x000fe40003f06070 */
[----:B------:R-:W-:Y:S01]  /*01d0*/  LOP3.LUT R0, R9, R8, RZ, 0x3c, !PT ;  /* 0x0000000809007212 */ /* 0x000fe200078e3cff */
[----:B------:R-:W2:Y:S03]  /*01e0*/  LDC.64 R4, c[0x0][0x380] ;  /* 0x0000e000ff047b82 */ /* 0x000ea60000000a00 */
[----:B------:R-:W-:-:S07]  /*01f0*/  ISETP.GE.AND P1, PT, R0, RZ, PT ;  /* 0x000000ff0000720c */ /* 0x000fce0003f26270 */
[----:B------:R-:W-:-:S05]  /*0200*/  @P0 IADD3 R3, PT, PT, R3, 0x1, RZ ;  /* 0x0000000103030810 */ /* 0x000fca0007ffe0ff */
[----:B------:R-:W-:-:S05]  /*0210*/  IMAD.MOV.U32 R11, RZ, RZ, R3 ;  /* 0x000000ffff0b7224 */ /* 0x000fca00078e0003 */
[----:B------:R-:W-:Y:S02]  /*0220*/  @!P1 IADD3 R11, PT, PT, -R11, RZ, RZ ;  /* 0x000000ff0b0b9210 */ /* 0x000fe40007ffe1ff */
[----:B------:R-:W-:Y:S01]  /*0230*/  @!P2 LOP3.LUT R11, RZ, R8, RZ, 0x33, !PT ;  /* 0x00000008ff0ba212 */ /* 0x000fe200078e33ff */
[----:B--2---:R-:W-:-:S03]  /*0240*/  IMAD.WIDE R4, R9, 0x4, R4 ;  /* 0x0000000409047825 */ /* 0x004fc600078e0204 */
[----:B------:R-:W-:-:S03]  /*0250*/  IADD3 R3, PT, PT, -R11, RZ, RZ ;  /* 0x000000ff0b037210 */ /* 0x000fc60007ffe1ff */
[----:B0-----:R-:W2:Y:S02]  /*0260*/  LDG.E R4, desc[UR4][R4.64] ;  /* 0x0000000404047981 */ /* 0x001ea4000c1e1900 */
[----:B------:R-:W-:-:S04]  /*0270*/  IMAD R3, R8, R3, R9 ;  /* 0x0000000308037224 */ /* 0x000fc800078e0209 */
[----:B-1----:R-:W-:Y:S02]  /*0280*/  IMAD.WIDE R6, R3, 0x4, R6 ;  /* 0x0000000403067825 */ /* 0x002fe400078e0206 */
[----:B------:R-:W0:Y:S04]  /*0290*/  LDC.64 R2, c[0x0][0x390] ;  /* 0x0000e400ff027b82 */ /* 0x000e280000000a00 */
[----:B------:R-:W2:Y:S01]  /*02a0*/  LDG.E R7, desc[UR4][R6.64] ;  /* 0x0000000406077981 */ /* 0x000ea2000c1e1900 */
[----:B0-----:R-:W-:-:S04]  /*02b0*/  IMAD.WIDE R2, R11, 0x4, R2 ;  /* 0x000000040b027825 */ /* 0x001fc800078e0202 */
[----:B--2---:R-:W-:-:S05]  /*02c0*/  IMAD R9, R4, R7, RZ ;  /* 0x0000000704097224 */ /* 0x004fca00078e02ff */
[----:B------:R-:W-:Y:S01]  /*02d0*/  REDG.E.ADD.STRONG.GPU desc[UR4][R2.64], R9 ;  /* 0x000000090200798e */ /* 0x000fe2000c12e104 */
[----:B------:R-:W-:Y:S05]  /*02e0*/  EXIT ;  /* 0x000000000000794d */ /* 0x000fea0003800000 */
.L_x_68:
        /* <DEDUP_REMOVED lines=9> */
.L_x_72:


//--------------------- .nv.shared._Z9kernelRedPiS_S_i --------------------------
	.section	.nv.shared._Z9kernelRedPiS_S_i,"aw",@nobits
	.sectionflags	@""
	.align	4
.nv.shared._Z9kernelRedPiS_S_i:
	.zero		2048


//--------------------- .nv.shared.reserved.0     --------------------------
	.section	.nv.shared.reserved.0,"aw",@nobits
	.weak		__nv_reservedSMEM_offset_0_alias
	.size		__nv_reservedSMEM_offset_0_alias, 0, 64
	.other		__nv_reservedSMEM_offset_0_alias,@"STO_CUDA_RESERVED_SHARED STV_DEFAULT"
__nv_reservedSMEM_offset_0_alias:
	.zero		0
	.zero		64


//--------------------- .nv.constant0._Z9kernelRedPiS_S_i --------------------------
	.section	.nv.constant0._Z9kernelRedPiS_S_i,"a",@progbits
	.sectionflags	@""
	.align	4
.nv.constant0._Z9kernelRedPiS_S_i:
	.zero		924


//--------------------- .nv.constant0._Z7kernelbPiS_S_i --------------------------
	.section	.nv.constant0._Z7kernelbPiS_S_i,"a",@progbits
	.sectionflags	@""
	.align	4
.nv.constant0._Z7kernelbPiS_S_i:
	.zero		924


//--------------------- .nv.constant0._Z7kernelxPiS_S_i --------------------------
	.section	.nv.constant0._Z7kernelxPiS_S_i,"a",@progbits
	.sectionflags	@""
	.align	4
.nv.constant0._Z7kernelxPiS_S_i:
	.zero		924


//--------------------- .nv.constant0._Z7kernelAPiS_S_i --------------------------
	.section	.nv.constant0._Z7kernelAPiS_S_i,"a",@progbits
	.sectionflags	@""
	.align	4
.nv.constant0._Z7kernelAPiS_S_i:
	.zero		924


//--------------------- SYMBOLS --------------------------

	.type		.nv.reservedSmem.offset0,@object
	.size		.nv.reservedSmem.offset0,0x4
	.type		.nv.reservedSmem.cap,@object
	.size		.nv.reservedSmem.cap,0x4
